//
// Generated by NVIDIA NVVM Compiler
//
// Compiler Build ID: CL-36424714
// Cuda compilation tools, release 13.0, V13.0.88
// Based on NVVM 20.0.0
//

.version 9.0
.target sm_100
.address_size 64

	// .globl	_Z9pr_updatePfS_Pifj
.global .align 1 .b8 _ZN34_INTERNAL_6ad13f41_4_k_cu_f01ce2b04cuda3std3__45__cpo5beginE[1];
.global .align 1 .b8 _ZN34_INTERNAL_6ad13f41_4_k_cu_f01ce2b04cuda3std3__45__cpo3endE[1];
.global .align 1 .b8 _ZN34_INTERNAL_6ad13f41_4_k_cu_f01ce2b04cuda3std3__45__cpo6cbeginE[1];
.global .align 1 .b8 _ZN34_INTERNAL_6ad13f41_4_k_cu_f01ce2b04cuda3std3__45__cpo4cendE[1];
.global .align 1 .b8 _ZN34_INTERNAL_6ad13f41_4_k_cu_f01ce2b04cuda3std3__45__cpo6rbeginE[1];
.global .align 1 .b8 _ZN34_INTERNAL_6ad13f41_4_k_cu_f01ce2b04cuda3std3__45__cpo4rendE[1];
.global .align 1 .b8 _ZN34_INTERNAL_6ad13f41_4_k_cu_f01ce2b04cuda3std3__45__cpo7crbeginE[1];
.global .align 1 .b8 _ZN34_INTERNAL_6ad13f41_4_k_cu_f01ce2b04cuda3std3__45__cpo5crendE[1];
.global .align 1 .b8 _ZN34_INTERNAL_6ad13f41_4_k_cu_f01ce2b04cuda3std3__436_GLOBAL__N__6ad13f41_4_k_cu_f01ce2b06ignoreE[1];
.global .align 1 .b8 _ZN34_INTERNAL_6ad13f41_4_k_cu_f01ce2b04cuda3std3__419piecewise_constructE[1];
.global .align 1 .b8 _ZN34_INTERNAL_6ad13f41_4_k_cu_f01ce2b04cuda3std3__48in_placeE[1];
.global .align 1 .b8 _ZN34_INTERNAL_6ad13f41_4_k_cu_f01ce2b04cuda3std3__420unreachable_sentinelE[1];
.global .align 1 .b8 _ZN34_INTERNAL_6ad13f41_4_k_cu_f01ce2b04cuda3std3__47nulloptE[1];
.global .align 1 .b8 _ZN34_INTERNAL_6ad13f41_4_k_cu_f01ce2b04cuda3std3__48unexpectE[1];
.global .align 1 .b8 _ZN34_INTERNAL_6ad13f41_4_k_cu_f01ce2b04cuda3std6ranges3__45__cpo4swapE[1];
.global .align 1 .b8 _ZN34_INTERNAL_6ad13f41_4_k_cu_f01ce2b04cuda3std6ranges3__45__cpo9iter_moveE[1];
.global .align 1 .b8 _ZN34_INTERNAL_6ad13f41_4_k_cu_f01ce2b04cuda3std6ranges3__45__cpo5beginE[1];
.global .align 1 .b8 _ZN34_INTERNAL_6ad13f41_4_k_cu_f01ce2b04cuda3std6ranges3__45__cpo3endE[1];
.global .align 1 .b8 _ZN34_INTERNAL_6ad13f41_4_k_cu_f01ce2b04cuda3std6ranges3__45__cpo6cbeginE[1];
.global .align 1 .b8 _ZN34_INTERNAL_6ad13f41_4_k_cu_f01ce2b04cuda3std6ranges3__45__cpo4cendE[1];
.global .align 1 .b8 _ZN34_INTERNAL_6ad13f41_4_k_cu_f01ce2b04cuda3std6ranges3__45__cpo7advanceE[1];
.global .align 1 .b8 _ZN34_INTERNAL_6ad13f41_4_k_cu_f01ce2b04cuda3std6ranges3__45__cpo9iter_swapE[1];
.global .align 1 .b8 _ZN34_INTERNAL_6ad13f41_4_k_cu_f01ce2b04cuda3std6ranges3__45__cpo4nextE[1];
.global .align 1 .b8 _ZN34_INTERNAL_6ad13f41_4_k_cu_f01ce2b04cuda3std6ranges3__45__cpo4prevE[1];
.global .align 1 .b8 _ZN34_INTERNAL_6ad13f41_4_k_cu_f01ce2b04cuda3std6ranges3__45__cpo4dataE[1];
.global .align 1 .b8 _ZN34_INTERNAL_6ad13f41_4_k_cu_f01ce2b04cuda3std6ranges3__45__cpo5cdataE[1];
.global .align 1 .b8 _ZN34_INTERNAL_6ad13f41_4_k_cu_f01ce2b04cuda3std6ranges3__45__cpo4sizeE[1];
.global .align 1 .b8 _ZN34_INTERNAL_6ad13f41_4_k_cu_f01ce2b04cuda3std6ranges3__45__cpo5ssizeE[1];
.global .align 1 .b8 _ZN34_INTERNAL_6ad13f41_4_k_cu_f01ce2b04cuda3std6ranges3__45__cpo8distanceE[1];
.global .align 1 .b8 _ZN34_INTERNAL_6ad13f41_4_k_cu_f01ce2b06thrust24THRUST_300001_SM_1000_NS6system6detail10sequential3seqE[1];
.global .align 1 .b8 _ZN34_INTERNAL_6ad13f41_4_k_cu_f01ce2b06thrust24THRUST_300001_SM_1000_NS12placeholders2_1E[1];
.global .align 1 .b8 _ZN34_INTERNAL_6ad13f41_4_k_cu_f01ce2b06thrust24THRUST_300001_SM_1000_NS12placeholders2_2E[1];
.global .align 1 .b8 _ZN34_INTERNAL_6ad13f41_4_k_cu_f01ce2b06thrust24THRUST_300001_SM_1000_NS12placeholders2_3E[1];
.global .align 1 .b8 _ZN34_INTERNAL_6ad13f41_4_k_cu_f01ce2b06thrust24THRUST_300001_SM_1000_NS12placeholders2_4E[1];
.global .align 1 .b8 _ZN34_INTERNAL_6ad13f41_4_k_cu_f01ce2b06thrust24THRUST_300001_SM_1000_NS12placeholders2_5E[1];
.global .align 1 .b8 _ZN34_INTERNAL_6ad13f41_4_k_cu_f01ce2b06thrust24THRUST_300001_SM_1000_NS12placeholders2_6E[1];
.global .align 1 .b8 _ZN34_INTERNAL_6ad13f41_4_k_cu_f01ce2b06thrust24THRUST_300001_SM_1000_NS12placeholders2_7E[1];
.global .align 1 .b8 _ZN34_INTERNAL_6ad13f41_4_k_cu_f01ce2b06thrust24THRUST_300001_SM_1000_NS12placeholders2_8E[1];
.global .align 1 .b8 _ZN34_INTERNAL_6ad13f41_4_k_cu_f01ce2b06thrust24THRUST_300001_SM_1000_NS12placeholders2_9E[1];
.global .align 1 .b8 _ZN34_INTERNAL_6ad13f41_4_k_cu_f01ce2b06thrust24THRUST_300001_SM_1000_NS12placeholders3_10E[1];

.visible .entry _Z9pr_updatePfS_Pifj(
	.param .u64 .ptr .align 1 _Z9pr_updatePfS_Pifj_param_0,
	.param .u64 .ptr .align 1 _Z9pr_updatePfS_Pifj_param_1,
	.param .u64 .ptr .align 1 _Z9pr_updatePfS_Pifj_param_2,
	.param .f32 _Z9pr_updatePfS_Pifj_param_3,
	.param .u32 _Z9pr_updatePfS_Pifj_param_4
)
{
	.reg .pred 	%p<2>;
	.reg .b32 	%r<8>;
	.reg .b32 	%f<6>;
	.reg .b64 	%rd<11>;
	.reg .b64 	%fd<4>;

	ld.param.u64 	%rd1, [_Z9pr_updatePfS_Pifj_param_0];
	ld.param.u64 	%rd2, [_Z9pr_updatePfS_Pifj_param_1];
	ld.param.u64 	%rd3, [_Z9pr_updatePfS_Pifj_param_2];
	ld.param.f32 	%f1, [_Z9pr_updatePfS_Pifj_param_3];
	ld.param.u32 	%r2, [_Z9pr_updatePfS_Pifj_param_4];
	mov.u32 	%r3, %tid.x;
	mov.u32 	%r4, %ntid.x;
	mov.u32 	%r5, %ctaid.x;
	mad.lo.s32 	%r1, %r4, %r5, %r3;
	setp.ge.u32 	%p1, %r1, %r2;
	@%p1 bra 	$L__BB0_2;
	cvta.to.global.u64 	%rd4, %rd1;
	cvta.to.global.u64 	%rd5, %rd3;
	cvta.to.global.u64 	%rd6, %rd2;
	cvt.f64.f32 	%fd1, %f1;
	mul.wide.u32 	%rd7, %r1, 4;
	add.s64 	%rd8, %rd4, %rd7;
	ld.global.f32 	%f2, [%rd8];
	cvt.f64.f32 	%fd2, %f2;
	fma.rn.f64 	%fd3, %fd2, 0d3FEB333333333333, %fd1;
	cvt.rn.f32.f64 	%f3, %fd3;
	add.s64 	%rd9, %rd5, %rd7;
	ld.global.u32 	%r6, [%rd9];
	cvt.rn.f32.s32 	%f4, %r6;
	div.rn.f32 	%f5, %f3, %f4;
	add.s64 	%rd10, %rd6, %rd7;
	st.global.f32 	[%rd10], %f5;
	mov.b32 	%r7, 0;
	st.global.u32 	[%rd8], %r7;
$L__BB0_2:
	ret;

}
	// .globl	_Z2prPfS_PjS0_jjj
.visible .entry _Z2prPfS_PjS0_jjj(
	.param .u64 .ptr .align 1 _Z2prPfS_PjS0_jjj_param_0,
	.param .u64 .ptr .align 1 _Z2prPfS_PjS0_jjj_param_1,
	.param .u64 .ptr .align 1 _Z2prPfS_PjS0_jjj_param_2,
	.param .u64 .ptr .align 1 _Z2prPfS_PjS0_jjj_param_3,
	.param .u32 _Z2prPfS_PjS0_jjj_param_4,
	.param .u32 _Z2prPfS_PjS0_jjj_param_5,
	.param .u32 _Z2prPfS_PjS0_jjj_param_6
)
{
	.reg .pred 	%p<4>;
	.reg .b32 	%r<25>;
	.reg .b32 	%f<3>;
	.reg .b64 	%rd<17>;

	ld.param.u64 	%rd5, [_Z2prPfS_PjS0_jjj_param_0];
	ld.param.u64 	%rd6, [_Z2prPfS_PjS0_jjj_param_1];
	ld.param.u64 	%rd7, [_Z2prPfS_PjS0_jjj_param_2];
	ld.param.u64 	%rd8, [_Z2prPfS_PjS0_jjj_param_3];
	ld.param.u32 	%r13, [_Z2prPfS_PjS0_jjj_param_4];
	ld.param.u32 	%r12, [_Z2prPfS_PjS0_jjj_param_5];
	ld.param.u32 	%r14, [_Z2prPfS_PjS0_jjj_param_6];
	mov.u32 	%r15, %ctaid.x;
	shl.b32 	%r1, %r15, 9;
	add.s32 	%r16, %r1, 512;
	setp.gt.u32 	%p1, %r16, %r14;
	sub.s32 	%r17, %r14, %r1;
	selp.b32 	%r2, %r17, 512, %p1;
	mov.u32 	%r24, %tid.x;
	add.s32 	%r4, %r13, 1023;
	shr.u32 	%r23, %r24, %r12;
	setp.ge.u32 	%p2, %r23, %r2;
	@%p2 bra 	$L__BB1_3;
	mov.u32 	%r6, %ntid.x;
	and.b32  	%r7, %r4, %r24;
	cvta.to.global.u64 	%rd1, %rd7;
	cvta.to.global.u64 	%rd2, %rd8;
	cvta.to.global.u64 	%rd3, %rd6;
	cvta.to.global.u64 	%rd4, %rd5;
$L__BB1_2:
	add.s32 	%r18, %r1, %r23;
	mul.wide.u32 	%rd9, %r18, 4;
	add.s64 	%rd10, %rd1, %rd9;
	ld.global.u32 	%r19, [%rd10];
	shl.b32 	%r20, %r18, %r12;
	add.s32 	%r21, %r20, %r7;
	mul.wide.u32 	%rd11, %r21, 4;
	add.s64 	%rd12, %rd2, %rd11;
	ld.global.u32 	%r22, [%rd12];
	mul.wide.u32 	%rd13, %r22, 4;
	add.s64 	%rd14, %rd4, %rd13;
	mul.wide.u32 	%rd15, %r19, 4;
	add.s64 	%rd16, %rd3, %rd15;
	ld.global.f32 	%f1, [%rd16];
	atom.global.add.f32 	%f2, [%rd14], %f1;
	add.s32 	%r24, %r24, %r6;
	shr.u32 	%r23, %r24, %r12;
	setp.lt.u32 	%p3, %r23, %r2;
	@%p3 bra 	$L__BB1_2;
$L__BB1_3:
	ret;

}
	// .globl	_ZN3cub18CUB_300001_SM_10006detail11EmptyKernelIvEEvv
.visible .entry _ZN3cub18CUB_300001_SM_10006detail11EmptyKernelIvEEvv()
{


	ret;

}


// ===== COMPILED SASS (sm_100) =====

	.target	sm_100

	.elftype	@"ET_EXEC"


//--------------------- .note.nv.tkinfo           --------------------------
	.section	.note.nv.tkinfo,"",@"SHT_NOTE"
	.sectionflags	@"SHF_NOTE_NV_TKINFO"
	.tkinfo
        /*0018*/ 	.word	0x00000002
        /*0030*/ 	.string	""
        /*0030*/ 	.string	"ptxas"
        /*0030*/ 	.string	"Cuda compilation tools, release 13.0, V13.0.88"
        /*0030*/ 	.string	"Build cuda_13.0.r13.0/compiler.36424714_0"
        /*0030*/ 	.string	"-arch sm_100 -m 64 "



//--------------------- .note.nv.cuinfo           --------------------------
	.section	.note.nv.cuinfo,"",@"SHT_NOTE"
	.sectionflags	@"SHF_NOTE_NV_CUINFO"
        /*0018*/ 	.short	0x0002
        /*001a*/ 	.short	0x0064
        /*001c*/ 	.short	0x0082
	.zero		2


//--------------------- .nv.info                  --------------------------
	.section	.nv.info,"",@"SHT_CUDA_INFO"
	.align	4


	//----- nvinfo : EIATTR_REGCOUNT
	.align		4
        /*0000*/ 	.byte	0x04, 0x2f
        /*0002*/ 	.short	(.L_41 - .L_40)
	.align		4
.L_40:
        /*0004*/ 	.word	index@(_Z9pr_updatePfS_Pifj)
        /*0008*/ 	.word	0x00000012


	//----- nvinfo : EIATTR_FRAME_SIZE
	.align		4
.L_41:
        /*000c*/ 	.byte	0x04, 0x11
        /*000e*/ 	.short	(.L_43 - .L_42)
	.align		4
.L_42:
        /*0010*/ 	.word	index@($__internal_0_$__cuda_sm3x_div_rn_noftz_f32_slowpath)
        /*0014*/ 	.word	0x00000000


	//----- nvinfo : EIATTR_FRAME_SIZE
	.align		4
.L_43:
        /*0018*/ 	.byte	0x04, 0x11
        /*001a*/ 	.short	(.L_45 - .L_44)
	.align		4
.L_44:
        /*001c*/ 	.word	index@(_Z9pr_updatePfS_Pifj)
        /*0020*/ 	.word	0x00000000


	//----- nvinfo : EIATTR_REGCOUNT
	.align		4
.L_45:
        /*0024*/ 	.byte	0x04, 0x2f
        /*0026*/ 	.short	(.L_47 - .L_46)
	.align		4
.L_46:
        /*0028*/ 	.word	index@(_Z2prPfS_PjS0_jjj)
        /*002c*/ 	.word	0x00000017


	//----- nvinfo : EIATTR_FRAME_SIZE
	.align		4
.L_47:
        /*0030*/ 	.byte	0x04, 0x11
        /*0032*/ 	.short	(.L_49 - .L_48)
	.align		4
.L_48:
        /*0034*/ 	.word	index@(_Z2prPfS_PjS0_jjj)
        /*0038*/ 	.word	0x00000000


	//----- nvinfo : EIATTR_REGCOUNT
	.align		4
.L_49:
        /*003c*/ 	.byte	0x04, 0x2f
        /*003e*/ 	.short	(.L_51 - .L_50)
	.align		4
.L_50:
        /*0040*/ 	.word	index@(_ZN3cub18CUB_300001_SM_10006detail11EmptyKernelIvEEvv)
        /*0044*/ 	.word	0x00000004


	//----- nvinfo : EIATTR_FRAME_SIZE
	.align		4
.L_51:
        /*0048*/ 	.byte	0x04, 0x11
        /*004a*/ 	.short	(.L_53 - .L_52)
	.align		4
.L_52:
        /*004c*/ 	.word	index@(_ZN3cub18CUB_300001_SM_10006detail11EmptyKernelIvEEvv)
        /*0050*/ 	.word	0x00000000


	//----- nvinfo : EIATTR_MIN_STACK_SIZE
	.align		4
.L_53:
        /*0054*/ 	.byte	0x04, 0x12
        /*0056*/ 	.short	(.L_55 - .L_54)
	.align		4
.L_54:
        /*0058*/ 	.word	index@(_ZN3cub18CUB_300001_SM_10006detail11EmptyKernelIvEEvv)
        /*005c*/ 	.word	0x00000000


	//----- nvinfo : EIATTR_MIN_STACK_SIZE
	.align		4
.L_55:
        /*0060*/ 	.byte	0x04, 0x12
        /*0062*/ 	.short	(.L_57 - .L_56)
	.align		4
.L_56:
        /*0064*/ 	.word	index@(_Z2prPfS_PjS0_jjj)
        /*0068*/ 	.word	0x00000000


	//----- nvinfo : EIATTR_MIN_STACK_SIZE
	.align		4
.L_57:
        /*006c*/ 	.byte	0x04, 0x12
        /*006e*/ 	.short	(.L_59 - .L_58)
	.align		4
.L_58:
        /*0070*/ 	.word	index@(_Z9pr_updatePfS_Pifj)
        /*0074*/ 	.word	0x00000000
.L_59:


//--------------------- .nv.compat                --------------------------
	.section	.nv.compat,"",@"SHT_CUDA_COMPAT_INFO"
	.align	4
        /*0000*/ 	.byte	0x02, 0x09, 0x00, 0x00, 0x02, 0x02, 0x01, 0x00, 0x02, 0x05, 0x05, 0x00, 0x03, 0x07, 0x01, 0x01
        /*0010*/ 	.byte	0x02, 0x03, 0x00, 0x00, 0x02, 0x06, 0x01, 0x00, 0x04, 0x0b, 0x08, 0x00, 0x01, 0x00, 0x00, 0x00
        /*0020*/ 	.byte	0x00, 0x00, 0x00, 0x00


//--------------------- .nv.info._ZN3cub18CUB_300001_SM_10006detail11EmptyKernelIvEEvv --------------------------
	.section	.nv.info._ZN3cub18CUB_300001_SM_10006detail11EmptyKernelIvEEvv,"",@"SHT_CUDA_INFO"
	.sectionflags	@""
	.align	4


	//----- nvinfo : EIATTR_CUDA_API_VERSION
	.align		4
        /*0000*/ 	.byte	0x04, 0x37
        /*0002*/ 	.short	(.L_61 - .L_60)
.L_60:
        /*0004*/ 	.word	0x00000082


	//----- nvinfo : EIATTR_SPARSE_MMA_MASK
	.align		4
.L_61:
        /*0008*/ 	.byte	0x03, 0x50
        /*000a*/ 	.short	0x0000


	//----- nvinfo : EIATTR_MAXREG_COUNT
	.align		4
        /*000c*/ 	.byte	0x03, 0x1b
        /*000e*/ 	.short	0x00ff


	//----- nvinfo : EIATTR_MERCURY_ISA_VERSION
	.align		4
        /*0010*/ 	.byte	0x03, 0x5f
        /*0012*/ 	.short	0x0101


	//----- nvinfo : EIATTR_VRC_CTA_INIT_COUNT
	.align		4
        /*0014*/ 	.byte	0x02, 0x4a
	.zero		1
	.zero		1


	//----- nvinfo : EIATTR_EXIT_INSTR_OFFSETS
	.align		4
        /*0018*/ 	.byte	0x04, 0x1c
        /*001a*/ 	.short	(.L_63 - .L_62)


	//   ....[0]....
.L_62:
        /*001c*/ 	.word	0x00000010


	//----- nvinfo : EIATTR_SW_WAR
	.align		4
.L_63:
        /*0020*/ 	.byte	0x04, 0x36
        /*0022*/ 	.short	(.L_65 - .L_64)
.L_64:
        /*0024*/ 	.word	0x00000008
.L_65:


//--------------------- .nv.info._Z2prPfS_PjS0_jjj --------------------------
	.section	.nv.info._Z2prPfS_PjS0_jjj,"",@"SHT_CUDA_INFO"
	.sectionflags	@""
	.align	4


	//----- nvinfo : EIATTR_CUDA_API_VERSION
	.align		4
        /*0000*/ 	.byte	0x04, 0x37
        /*0002*/ 	.short	(.L_67 - .L_66)
.L_66:
        /*0004*/ 	.word	0x00000082


	//----- nvinfo : EIATTR_KPARAM_INFO
	.align		4
.L_67:
        /*0008*/ 	.byte	0x04, 0x17
        /*000a*/ 	.short	(.L_69 - .L_68)
.L_68:
        /*000c*/ 	.word	0x00000000
        /*0010*/ 	.short	0x0006
        /*0012*/ 	.short	0x0028
        /*0014*/ 	.byte	0x00, 0xf0, 0x11, 0x00


	//----- nvinfo : EIATTR_KPARAM_INFO
	.align		4
.L_69:
        /*0018*/ 	.byte	0x04, 0x17
        /*001a*/ 	.short	(.L_71 - .L_70)
.L_70:
        /*001c*/ 	.word	0x00000000
        /*0020*/ 	.short	0x0005
        /*0022*/ 	.short	0x0024
        /*0024*/ 	.byte	0x00, 0xf0, 0x11, 0x00


	//----- nvinfo : EIATTR_KPARAM_INFO
	.align		4
.L_71:
        /*0028*/ 	.byte	0x04, 0x17
        /*002a*/ 	.short	(.L_73 - .L_72)
.L_72:
        /*002c*/ 	.word	0x00000000
        /*0030*/ 	.short	0x0004
        /*0032*/ 	.short	0x0020
        /*0034*/ 	.byte	0x00, 0xf0, 0x11, 0x00


	//----- nvinfo : EIATTR_KPARAM_INFO
	.align		4
.L_73:
        /*0038*/ 	.byte	0x04, 0x17
        /*003a*/ 	.short	(.L_75 - .L_74)
.L_74:
        /*003c*/ 	.word	0x00000000
        /*0040*/ 	.short	0x0003
        /*0042*/ 	.short	0x0018
        /*0044*/ 	.byte	0x00, 0xf5, 0x21, 0x00


	//----- nvinfo : EIATTR_KPARAM_INFO
	.align		4
.L_75:
        /*0048*/ 	.byte	0x04, 0x17
        /*004a*/ 	.short	(.L_77 - .L_76)
.L_76:
        /*004c*/ 	.word	0x00000000
        /*0050*/ 	.short	0x0002
        /*0052*/ 	.short	0x0010
        /*0054*/ 	.byte	0x00, 0xf5, 0x21, 0x00


	//----- nvinfo : EIATTR_KPARAM_INFO
	.align		4
.L_77:
        /*0058*/ 	.byte	0x04, 0x17
        /*005a*/ 	.short	(.L_79 - .L_78)
.L_78:
        /*005c*/ 	.word	0x00000000
        /*0060*/ 	.short	0x0001
        /*0062*/ 	.short	0x0008
        /*0064*/ 	.byte	0x00, 0xf5, 0x21, 0x00


	//----- nvinfo : EIATTR_KPARAM_INFO
	.align		4
.L_79:
        /*0068*/ 	.byte	0x04, 0x17
        /*006a*/ 	.short	(.L_81 - .L_80)
.L_80:
        /*006c*/ 	.word	0x00000000
        /*0070*/ 	.short	0x0000
        /*0072*/ 	.short	0x0000
        /*0074*/ 	.byte	0x00, 0xf5, 0x21, 0x00


	//----- nvinfo : EIATTR_SPARSE_MMA_MASK
	.align		4
.L_81:
        /*0078*/ 	.byte	0x03, 0x50
        /*007a*/ 	.short	0x0000


	//----- nvinfo : EIATTR_MAXREG_COUNT
	.align		4
        /*007c*/ 	.byte	0x03, 0x1b
        /*007e*/ 	.short	0x00ff


	//----- nvinfo : EIATTR_MERCURY_ISA_VERSION
	.align		4
        /*0080*/ 	.byte	0x03, 0x5f
        /*0082*/ 	.short	0x0101


	//----- nvinfo : EIATTR_VRC_CTA_INIT_COUNT
	.align		4
        /*0084*/ 	.byte	0x02, 0x4a
	.zero		1
	.zero		1


	//----- nvinfo : EIATTR_EXIT_INSTR_OFFSETS
	.align		4
        /*0088*/ 	.byte	0x04, 0x1c
        /*008a*/ 	.short	(.L_83 - .L_82)


	//   ....[0]....
.L_82:
        /*008c*/ 	.word	0x000000b0


	//   ....[1]....
        /*0090*/ 	.word	0x00000230


	//----- nvinfo : EIATTR_CRS_STACK_SIZE
	.align		4
.L_83:
        /*0094*/ 	.byte	0x04, 0x1e
        /*0096*/ 	.short	(.L_85 - .L_84)
.L_84:
        /*0098*/ 	.word	0x00000000


	//----- nvinfo : EIATTR_CBANK_PARAM_SIZE
	.align		4
.L_85:
        /*009c*/ 	.byte	0x03, 0x19
        /*009e*/ 	.short	0x002c


	//----- nvinfo : EIATTR_PARAM_CBANK
	.align		4
        /*00a0*/ 	.byte	0x04, 0x0a
        /*00a2*/ 	.short	(.L_87 - .L_86)
	.align		4
.L_86:
        /*00a4*/ 	.word	index@(.nv.constant0._Z2prPfS_PjS0_jjj)
        /*00a8*/ 	.short	0x0380
        /*00aa*/ 	.short	0x002c


	//----- nvinfo : EIATTR_SW_WAR
	.align		4
.L_87:
        /*00ac*/ 	.byte	0x04, 0x36
        /*00ae*/ 	.short	(.L_89 - .L_88)
.L_88:
        /*00b0*/ 	.word	0x00000008
.L_89:


//--------------------- .nv.info._Z9pr_updatePfS_Pifj --------------------------
	.section	.nv.info._Z9pr_updatePfS_Pifj,"",@"SHT_CUDA_INFO"
	.sectionflags	@""
	.align	4


	//----- nvinfo : EIATTR_CUDA_API_VERSION
	.align		4
        /*0000*/ 	.byte	0x04, 0x37
        /*0002*/ 	.short	(.L_91 - .L_90)
.L_90:
        /*0004*/ 	.word	0x00000082


	//----- nvinfo : EIATTR_KPARAM_INFO
	.align		4
.L_91:
        /*0008*/ 	.byte	0x04, 0x17
        /*000a*/ 	.short	(.L_93 - .L_92)
.L_92:
        /*000c*/ 	.word	0x00000000
        /*0010*/ 	.short	0x0004
        /*0012*/ 	.short	0x001c
        /*0014*/ 	.byte	0x00, 0xf0, 0x11, 0x00


	//----- nvinfo : EIATTR_KPARAM_INFO
	.align		4
.L_93:
        /*0018*/ 	.byte	0x04, 0x17
        /*001a*/ 	.short	(.L_95 - .L_94)
.L_94:
        /*001c*/ 	.word	0x00000000
        /*0020*/ 	.short	0x0003
        /*0022*/ 	.short	0x0018
        /*0024*/ 	.byte	0x00, 0xf0, 0x11, 0x00


	//----- nvinfo : EIATTR_KPARAM_INFO
	.align		4
.L_95:
        /*0028*/ 	.byte	0x04, 0x17
        /*002a*/ 	.short	(.L_97 - .L_96)
.L_96:
        /*002c*/ 	.word	0x00000000
        /*0030*/ 	.short	0x0002
        /*0032*/ 	.short	0x0010
        /*0034*/ 	.byte	0x00, 0xf5, 0x21, 0x00


	//----- nvinfo : EIATTR_KPARAM_INFO
	.align		4
.L_97:
        /*0038*/ 	.byte	0x04, 0x17
        /*003a*/ 	.short	(.L_99 - .L_98)
.L_98:
        /*003c*/ 	.word	0x00000000
        /*0040*/ 	.short	0x0001
        /*0042*/ 	.short	0x0008
        /*0044*/ 	.byte	0x00, 0xf5, 0x21, 0x00


	//----- nvinfo : EIATTR_KPARAM_INFO
	.align		4
.L_99:
        /*0048*/ 	.byte	0x04, 0x17
        /*004a*/ 	.short	(.L_101 - .L_100)
.L_100:
        /*004c*/ 	.word	0x00000000
        /*0050*/ 	.short	0x0000
        /*0052*/ 	.short	0x0000
        /*0054*/ 	.byte	0x00, 0xf5, 0x21, 0x00


	//----- nvinfo : EIATTR_SPARSE_MMA_MASK
	.align		4
.L_101:
        /*0058*/ 	.byte	0x03, 0x50
        /*005a*/ 	.short	0x0000


	//----- nvinfo : EIATTR_MAXREG_COUNT
	.align		4
        /*005c*/ 	.byte	0x03, 0x1b
        /*005e*/ 	.short	0x00ff


	//----- nvinfo : EIATTR_MERCURY_ISA_VERSION
	.align		4
        /*0060*/ 	.byte	0x03, 0x5f
        /*0062*/ 	.short	0x0101


	//----- nvinfo : EIATTR_VRC_CTA_INIT_COUNT
	.align		4
        /*0064*/ 	.byte	0x02, 0x4a
	.zero		1
	.zero		1


	//----- nvinfo : EIATTR_EXIT_INSTR_OFFSETS
	.align		4
        /*0068*/ 	.byte	0x04, 0x1c
        /*006a*/ 	.short	(.L_103 - .L_102)


	//   ....[0]....
.L_102:
        /*006c*/ 	.word	0x00000070


	//   ....[1]....
        /*0070*/ 	.word	0x00000280


	//----- nvinfo : EIATTR_CRS_STACK_SIZE
	.align		4
.L_103:
        /*0074*/ 	.byte	0x04, 0x1e
        /*0076*/ 	.short	(.L_105 - .L_104)
.L_104:
        /*0078*/ 	.word	0x00000000


	//----- nvinfo : EIATTR_CBANK_PARAM_SIZE
	.align		4
.L_105:
        /*007c*/ 	.byte	0x03, 0x19
        /*007e*/ 	.short	0x0020


	//----- nvinfo : EIATTR_PARAM_CBANK
	.align		4
        /*0080*/ 	.byte	0x04, 0x0a
        /*0082*/ 	.short	(.L_107 - .L_106)
	.align		4
.L_106:
        /*0084*/ 	.word	index@(.nv.constant0._Z9pr_updatePfS_Pifj)
        /*0088*/ 	.short	0x0380
        /*008a*/ 	.short	0x0020


	//----- nvinfo : EIATTR_SW_WAR
	.align		4
.L_107:
        /*008c*/ 	.byte	0x04, 0x36
        /*008e*/ 	.short	(.L_109 - .L_108)
.L_108:
        /*0090*/ 	.word	0x00000008
.L_109:


//--------------------- .nv.callgraph             --------------------------
	.section	.nv.callgraph,"",@"SHT_CUDA_CALLGRAPH"
	.align	4
	.sectionentsize	8
	.align		4
        /*0000*/ 	.word	0x00000000
	.align		4
        /*0004*/ 	.word	0xffffffff
	.align		4
        /*0008*/ 	.word	0x00000000
	.align		4
        /*000c*/ 	.word	0xfffffffe
	.align		4
        /*0010*/ 	.word	0x00000000
	.align		4
        /*0014*/ 	.word	0xfffffffd
	.align		4
        /*0018*/ 	.word	0x00000000
	.align		4
        /*001c*/ 	.word	0xfffffffc


//--------------------- .nv.constant4             --------------------------
	.section	.nv.constant4,"a",@progbits
	.align	8
	.align		8
.nv.constant4:
        /*0000*/ 	.dword	_ZN34_INTERNAL_6ad13f41_4_k_cu_f01ce2b04cuda3std3__45__cpo5beginE
	.align		8
        /*0008*/ 	.dword	_ZN34_INTERNAL_6ad13f41_4_k_cu_f01ce2b04cuda3std3__45__cpo3endE
	.align		8
        /*0010*/ 	.dword	_ZN34_INTERNAL_6ad13f41_4_k_cu_f01ce2b04cuda3std3__45__cpo6cbeginE
	.align		8
        /*0018*/ 	.dword	_ZN34_INTERNAL_6ad13f41_4_k_cu_f01ce2b04cuda3std3__45__cpo4cendE
	.align		8
        /*0020*/ 	.dword	_ZN34_INTERNAL_6ad13f41_4_k_cu_f01ce2b04cuda3std3__45__cpo6rbeginE
	.align		8
        /*0028*/ 	.dword	_ZN34_INTERNAL_6ad13f41_4_k_cu_f01ce2b04cuda3std3__45__cpo4rendE
	.align		8
        /*0030*/ 	.dword	_ZN34_INTERNAL_6ad13f41_4_k_cu_f01ce2b04cuda3std3__45__cpo7crbeginE
	.align		8
        /*0038*/ 	.dword	_ZN34_INTERNAL_6ad13f41_4_k_cu_f01ce2b04cuda3std3__45__cpo5crendE
	.align		8
        /*0040*/ 	.dword	_ZN34_INTERNAL_6ad13f41_4_k_cu_f01ce2b04cuda3std3__436_GLOBAL__N__6ad13f41_4_k_cu_f01ce2b06ignoreE
	.align		8
        /*0048*/ 	.dword	_ZN34_INTERNAL_6ad13f41_4_k_cu_f01ce2b04cuda3std3__419piecewise_constructE
	.align		8
        /*0050*/ 	.dword	_ZN34_INTERNAL_6ad13f41_4_k_cu_f01ce2b04cuda3std3__48in_placeE
	.align		8
        /*0058*/ 	.dword	_ZN34_INTERNAL_6ad13f41_4_k_cu_f01ce2b04cuda3std3__420unreachable_sentinelE
	.align		8
        /*0060*/ 	.dword	_ZN34_INTERNAL_6ad13f41_4_k_cu_f01ce2b04cuda3std3__47nulloptE
	.align		8
        /*0068*/ 	.dword	_ZN34_INTERNAL_6ad13f41_4_k_cu_f01ce2b04cuda3std3__48unexpectE
	.align		8
        /*0070*/ 	.dword	_ZN34_INTERNAL_6ad13f41_4_k_cu_f01ce2b04cuda3std6ranges3__45__cpo4swapE
	.align		8
        /*0078*/ 	.dword	_ZN34_INTERNAL_6ad13f41_4_k_cu_f01ce2b04cuda3std6ranges3__45__cpo9iter_moveE
	.align		8
        /*0080*/ 	.dword	_ZN34_INTERNAL_6ad13f41_4_k_cu_f01ce2b04cuda3std6ranges3__45__cpo5beginE
	.align		8
        /*0088*/ 	.dword	_ZN34_INTERNAL_6ad13f41_4_k_cu_f01ce2b04cuda3std6ranges3__45__cpo3endE
	.align		8
        /*0090*/ 	.dword	_ZN34_INTERNAL_6ad13f41_4_k_cu_f01ce2b04cuda3std6ranges3__45__cpo6cbeginE
	.align		8
        /*0098*/ 	.dword	_ZN34_INTERNAL_6ad13f41_4_k_cu_f01ce2b04cuda3std6ranges3__45__cpo4cendE
	.align		8
        /*00a0*/ 	.dword	_ZN34_INTERNAL_6ad13f41_4_k_cu_f01ce2b04cuda3std6ranges3__45__cpo7advanceE
	.align		8
        /*00a8*/ 	.dword	_ZN34_INTERNAL_6ad13f41_4_k_cu_f01ce2b04cuda3std6ranges3__45__cpo9iter_swapE
	.align		8
        /*00b0*/ 	.dword	_ZN34_INTERNAL_6ad13f41_4_k_cu_f01ce2b04cuda3std6ranges3__45__cpo4nextE
	.align		8
        /*00b8*/ 	.dword	_ZN34_INTERNAL_6ad13f41_4_k_cu_f01ce2b04cuda3std6ranges3__45__cpo4prevE
	.align		8
        /*00c0*/ 	.dword	_ZN34_INTERNAL_6ad13f41_4_k_cu_f01ce2b04cuda3std6ranges3__45__cpo4dataE
	.align		8
        /*00c8*/ 	.dword	_ZN34_INTERNAL_6ad13f41_4_k_cu_f01ce2b04cuda3std6ranges3__45__cpo5cdataE
	.align		8
        /*00d0*/ 	.dword	_ZN34_INTERNAL_6ad13f41_4_k_cu_f01ce2b04cuda3std6ranges3__45__cpo4sizeE
	.align		8
        /*00d8*/ 	.dword	_ZN34_INTERNAL_6ad13f41_4_k_cu_f01ce2b04cuda3std6ranges3__45__cpo5ssizeE
	.align		8
        /*00e0*/ 	.dword	_ZN34_INTERNAL_6ad13f41_4_k_cu_f01ce2b04cuda3std6ranges3__45__cpo8distanceE
	.align		8
        /*00e8*/ 	.dword	_ZN34_INTERNAL_6ad13f41_4_k_cu_f01ce2b06thrust24THRUST_300001_SM_1000_NS6system6detail10sequential3seqE
	.align		8
        /*00f0*/ 	.dword	_ZN34_INTERNAL_6ad13f41_4_k_cu_f01ce2b06thrust24THRUST_300001_SM_1000_NS12placeholders2_1E
	.align		8
        /*00f8*/ 	.dword	_ZN34_INTERNAL_6ad13f41_4_k_cu_f01ce2b06thrust24THRUST_300001_SM_1000_NS12placeholders2_2E
	.align		8
        /*0100*/ 	.dword	_ZN34_INTERNAL_6ad13f41_4_k_cu_f01ce2b06thrust24THRUST_300001_SM_1000_NS12placeholders2_3E
	.align		8
        /*0108*/ 	.dword	_ZN34_INTERNAL_6ad13f41_4_k_cu_f01ce2b06thrust24THRUST_300001_SM_1000_NS12placeholders2_4E
	.align		8
        /*0110*/ 	.dword	_ZN34_INTERNAL_6ad13f41_4_k_cu_f01ce2b06thrust24THRUST_300001_SM_1000_NS12placeholders2_5E
	.align		8
        /*0118*/ 	.dword	_ZN34_INTERNAL_6ad13f41_4_k_cu_f01ce2b06thrust24THRUST_300001_SM_1000_NS12placeholders2_6E
	.align		8
        /*0120*/ 	.dword	_ZN34_INTERNAL_6ad13f41_4_k_cu_f01ce2b06thrust24THRUST_300001_SM_1000_NS12placeholders2_7E
	.align		8
        /*0128*/ 	.dword	_ZN34_INTERNAL_6ad13f41_4_k_cu_f01ce2b06thrust24THRUST_300001_SM_1000_NS12placeholders2_8E
	.align		8
        /*0130*/ 	.dword	_ZN34_INTERNAL_6ad13f41_4_k_cu_f01ce2b06thrust24THRUST_300001_SM_1000_NS12placeholders2_9E
	.align		8
        /*0138*/ 	.dword	_ZN34_INTERNAL_6ad13f41_4_k_cu_f01ce2b06thrust24THRUST_300001_SM_1000_NS12placeholders3_10E


//--------------------- .text._ZN3cub18CUB_300001_SM_10006detail11EmptyKernelIvEEvv --------------------------
	.section	.text._ZN3cub18CUB_300001_SM_10006detail11EmptyKernelIvEEvv,"ax",@progbits
	.align	128
        .global         _ZN3cub18CUB_300001_SM_10006detail11EmptyKernelIvEEvv
        .type           _ZN3cub18CUB_300001_SM_10006detail11EmptyKernelIvEEvv,@function
        .size           _ZN3cub18CUB_300001_SM_10006detail11EmptyKernelIvEEvv,(.L_x_18 - _ZN3cub18CUB_300001_SM_10006detail11EmptyKernelIvEEvv)
        .other          _ZN3cub18CUB_300001_SM_10006detail11EmptyKernelIvEEvv,@"STO_CUDA_ENTRY STV_DEFAULT"
_ZN3cub18CUB_300001_SM_10006detail11EmptyKernelIvEEvv:
.text._ZN3cub18CUB_300001_SM_10006detail11EmptyKernelIvEEvv:
[----:B------:R-:W-:Y:S01]  /*0000*/  LDC R1, c[0x0][0x37c] ;  /* 0x0000df00ff017b82 */ /* 0x000fe20000000800 */
[----:B------:R-:W-:Y:S05]  /*0010*/  EXIT ;  /* 0x000000000000794d */ /* 0x000fea0003800000 */
.L_x_0:
[----:B------:R-:W-:-:S00]  /*0020*/  BRA `(.L_x_0) ;  /* 0xfffffffc00fc7947 */ /* 0x000fc0000383ffff */
[----:B------:R-:W-:-:S00]  /*0030*/  NOP ;  /* 0x0000000000007918 */ /* 0x000fc00000000000 */
        /* <DEDUP_REMOVED lines=12> */
.L_x_18:


//--------------------- .text._Z2prPfS_PjS0_jjj   --------------------------
	.section	.text._Z2prPfS_PjS0_jjj,"ax",@progbits
	.align	128
        .global         _Z2prPfS_PjS0_jjj
        .type           _Z2prPfS_PjS0_jjj,@function
        .size           _Z2prPfS_PjS0_jjj,(.L_x_19 - _Z2prPfS_PjS0_jjj)
        .other          _Z2prPfS_PjS0_jjj,@"STO_CUDA_ENTRY STV_DEFAULT"
_Z2prPfS_PjS0_jjj:
.text._Z2prPfS_PjS0_jjj:
[----:B------:R-:W-:Y:S01]  /*0000*/  LDC R1, c[0x0][0x37c] ;  /* 0x0000df00ff017b82 */ /* 0x000fe20000000800 */
[----:B------:R-:W0:Y:S07]  /*0010*/  S2R R0, SR_CTAID.X ;  /* 0x0000000000007919 */ /* 0x000e2e0000002500 */
[----:B------:R-:W1:Y:S01]  /*0020*/  LDC R5, c[0x0][0x3a8] ;  /* 0x0000ea00ff057b82 */ /* 0x000e620000000800 */
[----:B------:R-:W2:Y:S01]  /*0030*/  LDCU.64 UR4, c[0x0][0x3a0] ;  /* 0x00007400ff0477ac */ /* 0x000ea20008000a00 */
[----:B------:R-:W2:Y:S01]  /*0040*/  S2R R19, SR_TID.X ;  /* 0x0000000000137919 */ /* 0x000ea20000002100 */
[C---:B0-----:R-:W-:Y:S01]  /*0050*/  LEA R2, R0.reuse, 0x200, 0x9 ;  /* 0x0000020000027811 */ /* 0x041fe200078e48ff */
[----:B-1----:R-:W-:-:S03]  /*0060*/  IMAD R3, R0, -0x200, R5 ;  /* 0xfffffe0000037824 */ /* 0x002fc600078e0205 */
[----:B------:R-:W-:Y:S02]  /*0070*/  ISETP.GT.U32.AND P0, PT, R2, R5, PT ;  /* 0x000000050200720c */ /* 0x000fe40003f04070 */
[----:B--2---:R-:W-:Y:S02]  /*0080*/  SHF.R.U32.HI R11, RZ, UR5, R19 ;  /* 0x00000005ff0b7c19 */ /* 0x004fe40008011613 */
[----:B------:R-:W-:-:S04]  /*0090*/  SEL R18, R3, 0x200, P0 ;  /* 0x0000020003127807 */ /* 0x000fc80000000000 */
[----:B------:R-:W-:-:S13]  /*00a0*/  ISETP.GE.U32.AND P0, PT, R11, R18, PT ;  /* 0x000000120b00720c */ /* 0x000fda0003f06070 */
[----:B------:R-:W-:Y:S05]  /*00b0*/  @P0 EXIT ;  /* 0x000000000000094d */ /* 0x000fea0003800000 */
[----:B------:R-:W0:Y:S01]  /*00c0*/  LDC.64 R2, c[0x0][0x390] ;  /* 0x0000e400ff027b82 */ /* 0x000e220000000a00 */
[----:B------:R-:W-:Y:S01]  /*00d0*/  UIADD3 UR4, UPT, UPT, UR4, 0x3ff, URZ ;  /* 0x000003ff04047890 */ /* 0x000fe2000fffe0ff */
[----:B------:R-:W1:Y:S05]  /*00e0*/  LDCU UR6, c[0x0][0x360] ;  /* 0x00006c00ff0677ac */ /* 0x000e6a0008000800 */
[----:B------:R-:W-:Y:S01]  /*00f0*/  LOP3.LUT R20, R19, UR4, RZ, 0xc0, !PT ;  /* 0x0000000413147c12 */ /* 0x000fe2000f8ec0ff */
[----:B------:R-:W2:Y:S01]  /*0100*/  LDC.64 R4, c[0x0][0x398] ;  /* 0x0000e600ff047b82 */ /* 0x000ea20000000a00 */
[----:B------:R-:W3:Y:S07]  /*0110*/  LDCU.64 UR8, c[0x0][0x358] ;  /* 0x00006b00ff0877ac */ /* 0x000eee0008000a00 */
[----:B------:R-:W4:Y:S08]  /*0120*/  LDC.64 R6, c[0x0][0x380] ;  /* 0x0000e000ff067b82 */ /* 0x000f300000000a00 */
[----:B-1----:R-:W0:Y:S02]  /*0130*/  LDC.64 R8, c[0x0][0x388] ;  /* 0x0000e200ff087b82 */ /* 0x002e240000000a00 */
.L_x_1:
[----:B------:R-:W-:-:S04]  /*0140*/  IMAD R13, R0, 0x200, R11 ;  /* 0x00000200000d7824 */ /* 0x000fc800078e020b */
[----:B0-----:R-:W-:-:S06]  /*0150*/  IMAD.WIDE.U32 R10, R13, 0x4, R2 ;  /* 0x000000040d0a7825 */ /* 0x001fcc00078e0002 */
[----:B---3--:R-:W3:Y:S01]  /*0160*/  LDG.E R11, desc[UR8][R10.64] ;  /* 0x000000080a0b7981 */ /* 0x008ee2000c1e1900 */
[----:B------:R-:W-:-:S05]  /*0170*/  SHF.L.U32 R13, R13, UR5, RZ ;  /* 0x000000050d0d7c19 */ /* 0x000fca00080006ff */
[----:B------:R-:W-:-:S04]  /*0180*/  IMAD.IADD R13, R20, 0x1, R13 ;  /* 0x00000001140d7824 */ /* 0x000fc800078e020d */
[----:B--2---:R-:W-:-:S06]  /*0190*/  IMAD.WIDE.U32 R12, R13, 0x4, R4 ;  /* 0x000000040d0c7825 */ /* 0x004fcc00078e0004 */
[----:B------:R-:W4:Y:S01]  /*01a0*/  LDG.E R13, desc[UR8][R12.64] ;  /* 0x000000080c0d7981 */ /* 0x000f22000c1e1900 */
[----:B-1-3--:R-:W-:-:S06]  /*01b0*/  IMAD.WIDE.U32 R16, R11, 0x4, R8 ;  /* 0x000000040b107825 */ /* 0x00afcc00078e0008 */
[----:B------:R-:W2:Y:S01]  /*01c0*/  LDG.E R17, desc[UR8][R16.64] ;  /* 0x0000000810117981 */ /* 0x000ea2000c1e1900 */
[----:B------:R-:W-:-:S05]  /*01d0*/  VIADD R19, R19, UR6 ;  /* 0x0000000613137c36 */ /* 0x000fca0008000000 */
[----:B------:R-:W-:-:S04]  /*01e0*/  SHF.R.U32.HI R11, RZ, UR5, R19 ;  /* 0x00000005ff0b7c19 */ /* 0x000fc80008011613 */
[----:B------:R-:W-:Y:S01]  /*01f0*/  ISETP.GE.U32.AND P0, PT, R11, R18, PT ;  /* 0x000000120b00720c */ /* 0x000fe20003f06070 */
[----:B----4-:R-:W-:-:S05]  /*0200*/  IMAD.WIDE.U32 R14, R13, 0x4, R6 ;  /* 0x000000040d0e7825 */ /* 0x010fca00078e0006 */
[----:B--2---:R1:W-:Y:S07]  /*0210*/  REDG.E.ADD.F32.FTZ.RN.STRONG.GPU desc[UR8][R14.64], R17 ;  /* 0x000000110e0079a6 */ /* 0x0043ee000c12f308 */
[----:B------:R-:W-:Y:S05]  /*0220*/  @!P0 BRA `(.L_x_1) ;  /* 0xfffffffc00c48947 */ /* 0x000fea000383ffff */
[----:B------:R-:W-:Y:S05]  /*0230*/  EXIT ;  /* 0x000000000000794d */ /* 0x000fea0003800000 */
.L_x_2:
        /* <DEDUP_REMOVED lines=12> */
.L_x_19:


//--------------------- .text._Z9pr_updatePfS_Pifj --------------------------
	.section	.text._Z9pr_updatePfS_Pifj,"ax",@progbits
	.align	128
        .global         _Z9pr_updatePfS_Pifj
        .type           _Z9pr_updatePfS_Pifj,@function
        .size           _Z9pr_updatePfS_Pifj,(.L_x_17 - _Z9pr_updatePfS_Pifj)
        .other          _Z9pr_updatePfS_Pifj,@"STO_CUDA_ENTRY STV_DEFAULT"
_Z9pr_updatePfS_Pifj:
.text._Z9pr_updatePfS_Pifj:
[----:B------:R-:W-:Y:S01]  /*0000*/  LDC R1, c[0x0][0x37c] ;  /* 0x0000df00ff017b82 */ /* 0x000fe20000000800 */
[----:B------:R-:W0:Y:S01]  /*0010*/  S2R R2, SR_TID.X ;  /* 0x0000000000027919 */ /* 0x000e220000002100 */
[----:B------:R-:W0:Y:S01]  /*0020*/  LDCU UR4, c[0x0][0x360] ;  /* 0x00006c00ff0477ac */ /* 0x000e220008000800 */
[----:B------:R-:W0:Y:S01]  /*0030*/  S2R R3, SR_CTAID.X ;  /* 0x0000000000037919 */ /* 0x000e220000002500 */
[----:B------:R-:W1:Y:S01]  /*0040*/  LDCU UR5, c[0x0][0x39c] ;  /* 0x00007380ff0577ac */ /* 0x000e620008000800 */
[----:B0-----:R-:W-:-:S05]  /*0050*/  IMAD R2, R3, UR4, R2 ;  /* 0x0000000403027c24 */ /* 0x001fca000f8e0202 */
[----:B-1----:R-:W-:-:S13]  /*0060*/  ISETP.GE.U32.AND P0, PT, R2, UR5, PT ;  /* 0x0000000502007c0c */ /* 0x002fda000bf06070 */
[----:B------:R-:W-:Y:S05]  /*0070*/  @P0 EXIT ;  /* 0x000000000000094d */ /* 0x000fea0003800000 */
[----:B------:R-:W0:Y:S01]  /*0080*/  LDC.64 R4, c[0x0][0x380] ;  /* 0x0000e000ff047b82 */ /* 0x000e220000000a00 */
[----:B------:R-:W1:Y:S01]  /*0090*/  LDCU.64 UR4, c[0x0][0x358] ;  /* 0x00006b00ff0477ac */ /* 0x000e620008000a00 */
[----:B------:R-:W2:Y:S06]  /*00a0*/  LDCU UR6, c[0x0][0x398] ;  /* 0x00007300ff0677ac */ /* 0x000eac0008000800 */
[----:B------:R-:W3:Y:S01]  /*00b0*/  LDC.64 R10, c[0x0][0x390] ;  /* 0x0000e400ff0a7b82 */ /* 0x000ee20000000a00 */
[----:B0-----:R-:W-:-:S05]  /*00c0*/  IMAD.WIDE.U32 R4, R2, 0x4, R4 ;  /* 0x0000000402047825 */ /* 0x001fca00078e0004 */
[----:B-1----:R-:W4:Y:S01]  /*00d0*/  LDG.E R8, desc[UR4][R4.64] ;  /* 0x0000000404087981 */ /* 0x002f22000c1e1900 */
[----:B---3--:R-:W-:-:S06]  /*00e0*/  IMAD.WIDE.U32 R10, R2, 0x4, R10 ;  /* 0x00000004020a7825 */ /* 0x008fcc00078e000a */
[----:B------:R-:W3:Y:S01]  /*00f0*/  LDG.E R10, desc[UR4][R10.64] ;  /* 0x000000040a0a7981 */ /* 0x000ee2000c1e1900 */
[----:B--2---:R-:W-:Y:S01]  /*0100*/  F2F.F64.F32 R6, UR6 ;  /* 0x0000000600067d10 */ /* 0x004fe20008201800 */
[----:B------:R-:W-:Y:S01]  /*0110*/  UMOV UR6, 0x33333333 ;  /* 0x3333333300067882 */ /* 0x000fe20000000000 */
[----:B------:R-:W-:Y:S01]  /*0120*/  UMOV UR7, 0x3feb3333 ;  /* 0x3feb333300077882 */ /* 0x000fe20000000000 */
[----:B------:R-:W-:Y:S05]  /*0130*/  BSSY.RECONVERGENT B0, `(.L_x_3) ;  /* 0x0000010000007945 */ /* 0x000fea0003800200 */
[----:B----4-:R-:W0:Y:S01]  /*0140*/  F2F.F64.F32 R8, R8 ;  /* 0x0000000800087310 */ /* 0x010e220000201800 */
[----:B---3--:R-:W-:-:S07]  /*0150*/  I2FP.F32.S32 R3, R10 ;  /* 0x0000000a00037245 */ /* 0x008fce0000201400 */
[----:B------:R-:W1:Y:S01]  /*0160*/  MUFU.RCP R12, R3 ;  /* 0x00000003000c7308 */ /* 0x000e620000001000 */
[----:B0-----:R-:W-:-:S07]  /*0170*/  DFMA R6, R8, UR6, R6 ;  /* 0x0000000608067c2b */ /* 0x001fce0008000006 */
[----:B------:R-:W0:Y:S01]  /*0180*/  F2F.F32.F64 R0, R6 ;  /* 0x0000000600007310 */ /* 0x000e220000301000 */
[----:B-1----:R-:W-:-:S04]  /*0190*/  FFMA R9, -R3, R12, 1 ;  /* 0x3f80000003097423 */ /* 0x002fc8000000010c */
[----:B------:R-:W-:-:S03]  /*01a0*/  FFMA R9, R12, R9, R12 ;  /* 0x000000090c097223 */ /* 0x000fc6000000000c */
[----:B0-----:R-:W0:Y:S01]  /*01b0*/  FCHK P0, R0, R3 ;  /* 0x0000000300007302 */ /* 0x001e220000000000 */
[----:B------:R-:W-:-:S04]  /*01c0*/  FFMA R10, R0, R9, RZ ;  /* 0x00000009000a7223 */ /* 0x000fc800000000ff */
[----:B------:R-:W-:-:S04]  /*01d0*/  FFMA R11, -R3, R10, R0 ;  /* 0x0000000a030b7223 */ /* 0x000fc80000000100 */
[----:B------:R-:W-:Y:S01]  /*01e0*/  FFMA R9, R9, R11, R10 ;  /* 0x0000000b09097223 */ /* 0x000fe2000000000a */
[----:B0-----:R-:W-:Y:S06]  /*01f0*/  @!P0 BRA `(.L_x_4) ;  /* 0x00000000000c8947 */ /* 0x001fec0003800000 */
[----:B------:R-:W-:-:S07]  /*0200*/  MOV R6, 0x220 ;  /* 0x0000022000067802 */ /* 0x000fce0000000f00 */
[----:B------:R-:W-:Y:S05]  /*0210*/  CALL.REL.NOINC `($__internal_0_$__cuda_sm3x_div_rn_noftz_f32_slowpath) ;  /* 0x00000000001c7944 */ /* 0x000fea0003c00000 */
[----:B------:R-:W-:-:S07]  /*0220*/  IMAD.MOV.U32 R9, RZ, RZ, R0 ;  /* 0x000000ffff097224 */ /* 0x000fce00078e0000 */
.L_x_4:
[----:B------:R-:W-:Y:S05]  /*0230*/  BSYNC.RECONVERGENT B0 ;  /* 0x0000000000007941 */ /* 0x000fea0003800200 */
.L_x_3:
[----:B------:R-:W0:Y:S02]  /*0240*/  LDC.64 R6, c[0x0][0x388] ;  /* 0x0000e200ff067b82 */ /* 0x000e240000000a00 */
[----:B0-----:R-:W-:-:S05]  /*0250*/  IMAD.WIDE.U32 R2, R2, 0x4, R6 ;  /* 0x0000000402027825 */ /* 0x001fca00078e0006 */
[----:B------:R-:W-:Y:S04]  /*0260*/  STG.E desc[UR4][R2.64], R9 ;  /* 0x0000000902007986 */ /* 0x000fe8000c101904 */
[----:B------:R-:W-:Y:S01]  /*0270*/  STG.E desc[UR4][R4.64], RZ ;  /* 0x000000ff04007986 */ /* 0x000fe2000c101904 */
[----:B------:R-:W-:Y:S05]  /*0280*/  EXIT ;  /* 0x000000000000794d */ /* 0x000fea0003800000 */
        .weak           $__internal_0_$__cuda_sm3x_div_rn_noftz_f32_slowpath
        .type           $__internal_0_$__cuda_sm3x_div_rn_noftz_f32_slowpath,@function
        .size           $__internal_0_$__cuda_sm3x_div_rn_noftz_f32_slowpath,(.L_x_17 - $__internal_0_$__cuda_sm3x_div_rn_noftz_f32_slowpath)
$__internal_0_$__cuda_sm3x_div_rn_noftz_f32_slowpath:
[--C-:B------:R-:W-:Y:S01]  /*0290*/  SHF.R.U32.HI R8, RZ, 0x17, R3.reuse ;  /* 0x00000017ff087819 */ /* 0x100fe20000011603 */
[----:B------:R-:W-:Y:S01]  /*02a0*/  BSSY.RECONVERGENT B1, `(.L_x_5) ;  /* 0x0000064000017945 */ /* 0x000fe20003800200 */
[--C-:B------:R-:W-:Y:S01]  /*02b0*/  SHF.R.U32.HI R7, RZ, 0x17, R0.reuse ;  /* 0x00000017ff077819 */ /* 0x100fe20000011600 */
[----:B------:R-:W-:Y:S01]  /*02c0*/  IMAD.MOV.U32 R10, RZ, RZ, R0 ;  /* 0x000000ffff0a7224 */ /* 0x000fe200078e0000 */
[----:B------:R-:W-:Y:S01]  /*02d0*/  LOP3.LUT R9, R8, 0xff, RZ, 0xc0, !PT ;  /* 0x000000ff08097812 */ /* 0x000fe200078ec0ff */
[----:B------:R-:W-:Y:S01]  /*02e0*/  IMAD.MOV.U32 R11, RZ, RZ, R3 ;  /* 0x000000ffff0b7224 */ /* 0x000fe200078e0003 */
[----:B------:R-:W-:-:S03]  /*02f0*/  LOP3.LUT R8, R7, 0xff, RZ, 0xc0, !PT ;  /* 0x000000ff07087812 */ /* 0x000fc600078ec0ff */
[----:B------:R-:W-:Y:S02]  /*0300*/  VIADD R13, R9, 0xffffffff ;  /* 0xffffffff090d7836 */ /* 0x000fe40000000000 */
[----:B------:R-:W-:-:S03]  /*0310*/  VIADD R12, R8, 0xffffffff ;  /* 0xffffffff080c7836 */ /* 0x000fc60000000000 */
[----:B------:R-:W-:-:S04]  /*0320*/  ISETP.GT.U32.AND P0, PT, R13, 0xfd, PT ;  /* 0x000000fd0d00780c */ /* 0x000fc80003f04070 */
[----:B------:R-:W-:-:S13]  /*0330*/  ISETP.GT.U32.OR P0, PT, R12, 0xfd, P0 ;  /* 0x000000fd0c00780c */ /* 0x000fda0000704470 */
[----:B------:R-:W-:Y:S01]  /*0340*/  @!P0 IMAD.MOV.U32 R7, RZ, RZ, RZ ;  /* 0x000000ffff078224 */ /* 0x000fe200078e00ff */
[----:B------:R-:W-:Y:S06]  /*0350*/  @!P0 BRA `(.L_x_6) ;  /* 0x00000000005c8947 */ /* 0x000fec0003800000 */
[----:B------:R-:W-:Y:S02]  /*0360*/  FSETP.GTU.FTZ.AND P0, PT, |R0|, +INF , PT ;  /* 0x7f8000000000780b */ /* 0x000fe40003f1c200 */
[----:B------:R-:W-:-:S04]  /*0370*/  FSETP.GTU.FTZ.AND P1, PT, |R3|, +INF , PT ;  /* 0x7f8000000300780b */ /* 0x000fc80003f3c200 */
[----:B------:R-:W-:-:S13]  /*0380*/  PLOP3.LUT P0, PT, P0, P1, PT, 0xf8, 0x8f ;  /* 0x00000000008f781c */ /* 0x000fda0000703f70 */
[----:B------:R-:W-:Y:S05]  /*0390*/  @P0 BRA `(.L_x_7) ;  /* 0x00000004004c0947 */ /* 0x000fea0003800000 */
[----:B------:R-:W-:-:S13]  /*03a0*/  LOP3.LUT P0, RZ, R11, 0x7fffffff, R10, 0xc8, !PT ;  /* 0x7fffffff0bff7812 */ /* 0x000fda000780c80a */
[----:B------:R-:W-:Y:S05]  /*03b0*/  @!P0 BRA `(.L_x_8) ;  /* 0x00000004003c8947 */ /* 0x000fea0003800000 */
[C---:B------:R-:W-:Y:S02]  /*03c0*/  FSETP.NEU.FTZ.AND P2, PT, |R0|.reuse, +INF , PT ;  /* 0x7f8000000000780b */ /* 0x040fe40003f5d200 */
[----:B------:R-:W-:Y:S02]  /*03d0*/  FSETP.NEU.FTZ.AND P1, PT, |R3|, +INF , PT ;  /* 0x7f8000000300780b */ /* 0x000fe40003f3d200 */
[----:B------:R-:W-:-:S11]  /*03e0*/  FSETP.NEU.FTZ.AND P0, PT, |R0|, +INF , PT ;  /* 0x7f8000000000780b */ /* 0x000fd60003f1d200 */
[----:B------:R-:W-:Y:S05]  /*03f0*/  @!P1 BRA !P2, `(.L_x_8) ;  /* 0x00000004002c9947 */ /* 0x000fea0005000000 */
[----:B------:R-:W-:-:S04]  /*0400*/  LOP3.LUT P2, RZ, R10, 0x7fffffff, RZ, 0xc0, !PT ;  /* 0x7fffffff0aff7812 */ /* 0x000fc8000784c0ff */
[----:B------:R-:W-:-:S13]  /*0410*/  PLOP3.LUT P1, PT, P1, P2, PT, 0x2f, 0xf2 ;  /* 0x0000000000f2781c */ /* 0x000fda0000f24577 */
[----:B------:R-:W-:Y:S05]  /*0420*/  @P1 BRA `(.L_x_9) ;  /* 0x0000000400181947 */ /* 0x000fea0003800000 */
[----:B------:R-:W-:-:S04]  /*0430*/  LOP3.LUT P1, RZ, R11, 0x7fffffff, RZ, 0xc0, !PT ;  /* 0x7fffffff0bff7812 */ /* 0x000fc8000782c0ff */
[----:B------:R-:W-:-:S13]  /*0440*/  PLOP3.LUT P0, PT, P0, P1, PT, 0x2f, 0xf2 ;  /* 0x0000000000f2781c */ /* 0x000fda0000702577 */
[----:B------:R-:W-:Y:S05]  /*0450*/  @P0 BRA `(.L_x_10) ;  /* 0x0000000400000947 */ /* 0x000fea0003800000 */
[----:B------:R-:W-:Y:S02]  /*0460*/  ISETP.GE.AND P0, PT, R12, RZ, PT ;  /* 0x000000ff0c00720c */ /* 0x000fe40003f06270 */
[----:B------:R-:W-:-:S11]  /*0470*/  ISETP.GE.AND P1, PT, R13, RZ, PT ;  /* 0x000000ff0d00720c */ /* 0x000fd60003f26270 */
[----:B------:R-:W-:Y:S02]  /*0480*/  @P0 IMAD.MOV.U32 R7, RZ, RZ, RZ ;  /* 0x000000ffff070224 */ /* 0x000fe400078e00ff */
[----:B------:R-:W-:Y:S01]  /*0490*/  @!P0 FFMA R10, R0, 1.84467440737095516160e+19, RZ ;  /* 0x5f800000000a8823 */ /* 0x000fe200000000ff */
[----:B------:R-:W-:Y:S02]  /*04a0*/  @!P0 IMAD.MOV.U32 R7, RZ, RZ, -0x40 ;  /* 0xffffffc0ff078424 */ /* 0x000fe400078e00ff */
[----:B------:R-:W-:Y:S02]  /*04b0*/  @!P1 FFMA R11, R3, 1.84467440737095516160e+19, RZ ;  /* 0x5f800000030b9823 */ /* 0x000fe400000000ff */
[----:B------:R-:W-:-:S07]  /*04c0*/  @!P1 VIADD R7, R7, 0x40 ;  /* 0x0000004007079836 */ /* 0x000fce0000000000 */
.L_x_6:
[----:B------:R-:W-:Y:S01]  /*04d0*/  LEA R0, R9, 0xc0800000, 0x17 ;  /* 0xc080000009007811 */ /* 0x000fe200078eb8ff */
[----:B------:R-:W-:Y:S01]  /*04e0*/  VIADD R8, R8, 0xffffff81 ;  /* 0xffffff8108087836 */ /* 0x000fe20000000000 */
[----:B------:R-:W-:Y:S03]  /*04f0*/  BSSY.RECONVERGENT B2, `(.L_x_11) ;  /* 0x0000035000027945 */ /* 0x000fe60003800200 */
[----:B------:R-:W-:Y:S02]  /*0500*/  IMAD.IADD R11, R11, 0x1, -R0 ;  /* 0x000000010b0b7824 */ /* 0x000fe400078e0a00 */
[C---:B------:R-:W-:Y:S01]  /*0510*/  IMAD R0, R8.reuse, -0x800000, R10 ;  /* 0xff80000008007824 */ /* 0x040fe200078e020a */
[----:B------:R-:W-:Y:S01]  /*0520*/  IADD3 R8, PT, PT, R8, 0x7f, -R9 ;  /* 0x0000007f08087810 */ /* 0x000fe20007ffe809 */
[----:B------:R-:W0:Y:S01]  /*0530*/  MUFU.RCP R3, R11 ;  /* 0x0000000b00037308 */ /* 0x000e220000001000 */
[----:B------:R-:W-:-:S03]  /*0540*/  FADD.FTZ R13, -R11, -RZ ;  /* 0x800000ff0b0d7221 */ /* 0x000fc60000010100 */
[----:B------:R-:W-:Y:S02]  /*0550*/  IMAD.IADD R8, R8, 0x1, R7 ;  /* 0x0000000108087824 */ /* 0x000fe400078e0207 */
[----:B0-----:R-:W-:-:S04]  /*0560*/  FFMA R12, R3, R13, 1 ;  /* 0x3f800000030c7423 */ /* 0x001fc8000000000d */
[----:B------:R-:W-:-:S04]  /*0570*/  FFMA R12, R3, R12, R3 ;  /* 0x0000000c030c7223 */ /* 0x000fc80000000003 */
[----:B------:R-:W-:-:S04]  /*0580*/  FFMA R3, R0, R12, RZ ;  /* 0x0000000c00037223 */ /* 0x000fc800000000ff */
[----:B------:R-:W-:-:S04]  /*0590*/  FFMA R10, R13, R3, R0 ;  /* 0x000000030d0a7223 */ /* 0x000fc80000000000 */
[----:B------:R-:W-:-:S04]  /*05a0*/  FFMA R15, R12, R10, R3 ;  /* 0x0000000a0c0f7223 */ /* 0x000fc80000000003 */
[----:B------:R-:W-:-:S04]  /*05b0*/  FFMA R10, R13, R15, R0 ;  /* 0x0000000f0d0a7223 */ /* 0x000fc80000000000 */
[----:B------:R-:W-:-:S05]  /*05c0*/  FFMA R0, R12, R10, R15 ;  /* 0x0000000a0c007223 */ /* 0x000fca000000000f */
[----:B------:R-:W-:-:S04]  /*05d0*/  SHF.R.U32.HI R3, RZ, 0x17, R0 ;  /* 0x00000017ff037819 */ /* 0x000fc80000011600 */
[----:B------:R-:W-:-:S05]  /*05e0*/  LOP3.LUT R3, R3, 0xff, RZ, 0xc0, !PT ;  /* 0x000000ff03037812 */ /* 0x000fca00078ec0ff */
[----:B------:R-:W-:-:S04]  /*05f0*/  IMAD.IADD R9, R3, 0x1, R8 ;  /* 0x0000000103097824 */ /* 0x000fc800078e0208 */
[----:B------:R-:W-:-:S05]  /*0600*/  VIADD R3, R9, 0xffffffff ;  /* 0xffffffff09037836 */ /* 0x000fca0000000000 */
[----:B------:R-:W-:-:S13]  /*0610*/  ISETP.GE.U32.AND P0, PT, R3, 0xfe, PT ;  /* 0x000000fe0300780c */ /* 0x000fda0003f06070 */
[----:B------:R-:W-:Y:S05]  /*0620*/  @!P0 BRA `(.L_x_12) ;  /* 0x0000000000808947 */ /* 0x000fea0003800000 */
[----:B------:R-:W-:-:S13]  /*0630*/  ISETP.GT.AND P0, PT, R9, 0xfe, PT ;  /* 0x000000fe0900780c */ /* 0x000fda0003f04270 */
[----:B------:R-:W-:Y:S05]  /*0640*/  @P0 BRA `(.L_x_13) ;  /* 0x00000000006c0947 */ /* 0x000fea0003800000 */
[----:B------:R-:W-:-:S13]  /*0650*/  ISETP.GE.AND P0, PT, R9, 0x1, PT ;  /* 0x000000010900780c */ /* 0x000fda0003f06270 */
[----:B------:R-:W-:Y:S05]  /*0660*/  @P0 BRA `(.L_x_14) ;  /* 0x0000000000740947 */ /* 0x000fea0003800000 */
[----:B------:R-:W-:Y:S02]  /*0670*/  ISETP.GE.AND P0, PT, R9, -0x18, PT ;  /* 0xffffffe80900780c */ /* 0x000fe40003f06270 */
[----:B------:R-:W-:-:S11]  /*0680*/  LOP3.LUT R0, R0, 0x80000000, RZ, 0xc0, !PT ;  /* 0x8000000000007812 */ /* 0x000fd600078ec0ff */
[----:B------:R-:W-:Y:S05]  /*0690*/  @!P0 BRA `(.L_x_14) ;  /* 0x0000000000688947 */ /* 0x000fea0003800000 */
[CCC-:B------:R-:W-:Y:S01]  /*06a0*/  FFMA.RZ R3, R12.reuse, R10.reuse, R15.reuse ;  /* 0x0000000a0c037223 */ /* 0x1c0fe2000000c00f */
[CCC-:B------:R-:W-:Y:S01]  /*06b0*/  FFMA.RM R8, R12.reuse, R10.reuse, R15.reuse ;  /* 0x0000000a0c087223 */ /* 0x1c0fe2000000400f */
[C---:B------:R-:W-:Y:S02]  /*06c0*/  ISETP.NE.AND P2, PT, R9.reuse, RZ, PT ;  /* 0x000000ff0900720c */ /* 0x040fe40003f45270 */
[----:B------:R-:W-:Y:S02]  /*06d0*/  ISETP.NE.AND P1, PT, R9, RZ, PT ;  /* 0x000000ff0900720c */ /* 0x000fe40003f25270 */
[----:B------:R-:W-:Y:S01]  /*06e0*/  LOP3.LUT R7, R3, 0x7fffff, RZ, 0xc0, !PT ;  /* 0x007fffff03077812 */ /* 0x000fe200078ec0ff */
[----:B------:R-:W-:Y:S01]  /*06f0*/  FFMA.RP R3, R12, R10, R15 ;  /* 0x0000000a0c037223 */ /* 0x000fe2000000800f */
[----:B------:R-:W-:Y:S02]  /*0700*/  VIADD R10, R9, 0x20 ;  /* 0x00000020090a7836 */ /* 0x000fe40000000000 */
[----:B------:R-:W-:Y:S01]  /*0710*/  LOP3.LUT R7, R7, 0x800000, RZ, 0xfc, !PT ;  /* 0x0080000007077812 */ /* 0x000fe200078efcff */
[----:B------:R-:W-:Y:S01]  /*0720*/  IMAD.MOV R9, RZ, RZ, -R9 ;  /* 0x000000ffff097224 */ /* 0x000fe200078e0a09 */
[----:B------:R-:W-:-:S02]  /*0730*/  FSETP.NEU.FTZ.AND P0, PT, R3, R8, PT ;  /* 0x000000080300720b */ /* 0x000fc40003f1d000 */
[----:B------:R-:W-:Y:S02]  /*0740*/  SHF.L.U32 R10, R7, R10, RZ ;  /* 0x0000000a070a7219 */ /* 0x000fe400000006ff */
[----:B------:R-:W-:Y:S02]  /*0750*/  SEL R8, R9, RZ, P2 ;  /* 0x000000ff09087207 */ /* 0x000fe40001000000 */
[----:B------:R-:W-:Y:S02]  /*0760*/  ISETP.NE.AND P1, PT, R10, RZ, P1 ;  /* 0x000000ff0a00720c */ /* 0x000fe40000f25270 */
[----:B------:R-:W-:Y:S02]  /*0770*/  SHF.R.U32.HI R8, RZ, R8, R7 ;  /* 0x00000008ff087219 */ /* 0x000fe40000011607 */
[----:B------:R-:W-:Y:S02]  /*0780*/  PLOP3.LUT P0, PT, P0, P1, PT, 0xf8, 0x8f ;  /* 0x00000000008f781c */ /* 0x000fe40000703f70 */
[----:B------:R-:W-:-:S02]  /*0790*/  SHF.R.U32.HI R10, RZ, 0x1, R8 ;  /* 0x00000001ff0a7819 */ /* 0x000fc40000011608 */
[----:B------:R-:W-:-:S04]  /*07a0*/  SEL R3, RZ, 0x1, !P0 ;  /* 0x00000001ff037807 */ /* 0x000fc80004000000 */
[----:B------:R-:W-:-:S04]  /*07b0*/  LOP3.LUT R3, R3, 0x1, R10, 0xf8, !PT ;  /* 0x0000000103037812 */ /* 0x000fc800078ef80a */
[----:B------:R-:W-:-:S05]  /*07c0*/  LOP3.LUT R3, R3, R8, RZ, 0xc0, !PT ;  /* 0x0000000803037212 */ /* 0x000fca00078ec0ff */
[----:B------:R-:W-:-:S05]  /*07d0*/  IMAD.IADD R3, R10, 0x1, R3 ;  /* 0x000000010a037824 */ /* 0x000fca00078e0203 */
[----:B------:R-:W-:Y:S01]  /*07e0*/  LOP3.LUT R0, R3, R0, RZ, 0xfc, !PT ;  /* 0x0000000003007212 */ /* 0x000fe200078efcff */
[----:B------:R-:W-:Y:S06]  /*07f0*/  BRA `(.L_x_14) ;  /* 0x0000000000107947 */ /* 0x000fec0003800000 */
.L_x_13:
[----:B------:R-:W-:-:S04]  /*0800*/  LOP3.LUT R0, R0, 0x80000000, RZ, 0xc0, !PT ;  /* 0x8000000000007812 */ /* 0x000fc800078ec0ff */
[----:B------:R-:W-:Y:S01]  /*0810*/  LOP3.LUT R0, R0, 0x7f800000, RZ, 0xfc, !PT ;  /* 0x7f80000000007812 */ /* 0x000fe200078efcff */
[----:B------:R-:W-:Y:S06]  /*0820*/  BRA `(.L_x_14) ;  /* 0x0000000000047947 */ /* 0x000fec0003800000 */
.L_x_12:
[----:B------:R-:W-:-:S07]  /*0830*/  IMAD R0, R8, 0x800000, R0 ;  /* 0x0080000008007824 */ /* 0x000fce00078e0200 */
.L_x_14:
[----:B------:R-:W-:Y:S05]  /*0840*/  BSYNC.RECONVERGENT B2 ;  /* 0x0000000000027941 */ /* 0x000fea0003800200 */
.L_x_11:
[----:B------:R-:W-:Y:S05]  /*0850*/  BRA `(.L_x_15) ;  /* 0x0000000000207947 */ /* 0x000fea0003800000 */
.L_x_10:
[----:B------:R-:W-:-:S04]  /*0860*/  LOP3.LUT R0, R11, 0x80000000, R10, 0x48, !PT ;  /* 0x800000000b007812 */ /* 0x000fc800078e480a */
[----:B------:R-:W-:Y:S01]  /*0870*/  LOP3.LUT R0, R0, 0x7f800000, RZ, 0xfc, !PT ;  /* 0x7f80000000007812 */ /* 0x000fe200078efcff */
[----:B------:R-:W-:Y:S06]  /*0880*/  BRA `(.L_x_15) ;  /* 0x0000000000147947 */ /* 0x000fec0003800000 */
.L_x_9:
[----:B------:R-:W-:Y:S01]  /*0890*/  LOP3.LUT R0, R11, 0x80000000, R10, 0x48, !PT ;  /* 0x800000000b007812 */ /* 0x000fe200078e480a */
[----:B------:R-:W-:Y:S06]  /*08a0*/  BRA `(.L_x_15) ;  /* 0x00000000000c7947 */ /* 0x000fec0003800000 */
.L_x_8:
[----:B------:R-:W0:Y:S01]  /*08b0*/  MUFU.RSQ R0, -QNAN ;  /* 0xffc0000000007908 */ /* 0x000e220000001400 */
[----:B------:R-:W-:Y:S05]  /*08c0*/  BRA `(.L_x_15) ;  /* 0x0000000000047947 */ /* 0x000fea0003800000 */
.L_x_7:
[----:B------:R-:W-:-:S07]  /*08d0*/  FADD.FTZ R0, R0, R3 ;  /* 0x0000000300007221 */ /* 0x000fce0000010000 */
.L_x_15:
[----:B------:R-:W-:Y:S05]  /*08e0*/  BSYNC.RECONVERGENT B1 ;  /* 0x0000000000017941 */ /* 0x000fea0003800200 */
.L_x_5:
[----:B------:R-:W-:-:S04]  /*08f0*/  IMAD.MOV.U32 R7, RZ, RZ, 0x0 ;  /* 0x00000000ff077424 */ /* 0x000fc800078e00ff */
[----:B0-----:R-:W-:Y:S05]  /*0900*/  RET.REL.NODEC R6 `(_Z9pr_updatePfS_Pifj) ;  /* 0xfffffff406bc7950 */ /* 0x001fea0003c3ffff */
.L_x_16:
        /* <DEDUP_REMOVED lines=15> */
.L_x_17:


//--------------------- .nv.shared.reserved.0     --------------------------
	.section	.nv.shared.reserved.0,"aw",@nobits
	.weak		__nv_reservedSMEM_offset_0_alias
	.size		__nv_reservedSMEM_offset_0_alias, 0, 64
	.other		__nv_reservedSMEM_offset_0_alias,@"STO_CUDA_RESERVED_SHARED STV_DEFAULT"
__nv_reservedSMEM_offset_0_alias:
	.zero		0
	.zero		64


//--------------------- .nv.global                --------------------------
	.section	.nv.global,"aw",@nobits
.nv.global:
	.type		_ZN34_INTERNAL_6ad13f41_4_k_cu_f01ce2b06thrust24THRUST_300001_SM_1000_NS12placeholders2_5E,@object
	.size		_ZN34_INTERNAL_6ad13f41_4_k_cu_f01ce2b06thrust24THRUST_300001_SM_1000_NS12placeholders2_5E,(_ZN34_INTERNAL_6ad13f41_4_k_cu_f01ce2b04cuda3std3__45__cpo6cbeginE - _ZN34_INTERNAL_6ad13f41_4_k_cu_f01ce2b06thrust24THRUST_300001_SM_1000_NS12placeholders2_5E)
_ZN34_INTERNAL_6ad13f41_4_k_cu_f01ce2b06thrust24THRUST_300001_SM_1000_NS12placeholders2_5E:
	.zero		1
	.type		_ZN34_INTERNAL_6ad13f41_4_k_cu_f01ce2b04cuda3std3__45__cpo6cbeginE,@object
	.size		_ZN34_INTERNAL_6ad13f41_4_k_cu_f01ce2b04cuda3std3__45__cpo6cbeginE,(_ZN34_INTERNAL_6ad13f41_4_k_cu_f01ce2b04cuda3std6ranges3__45__cpo6cbeginE - _ZN34_INTERNAL_6ad13f41_4_k_cu_f01ce2b04cuda3std3__45__cpo6cbeginE)
_ZN34_INTERNAL_6ad13f41_4_k_cu_f01ce2b04cuda3std3__45__cpo6cbeginE:
	.zero		1
	.type		_ZN34_INTERNAL_6ad13f41_4_k_cu_f01ce2b04cuda3std6ranges3__45__cpo6cbeginE,@object
	.size		_ZN34_INTERNAL_6ad13f41_4_k_cu_f01ce2b04cuda3std6ranges3__45__cpo6cbeginE,(_ZN34_INTERNAL_6ad13f41_4_k_cu_f01ce2b04cuda3std3__48in_placeE - _ZN34_INTERNAL_6ad13f41_4_k_cu_f01ce2b04cuda3std6ranges3__45__cpo6cbeginE)
_ZN34_INTERNAL_6ad13f41_4_k_cu_f01ce2b04cuda3std6ranges3__45__cpo6cbeginE:
	.zero		1
	.type		_ZN34_INTERNAL_6ad13f41_4_k_cu_f01ce2b04cuda3std3__48in_placeE,@object
	.size		_ZN34_INTERNAL_6ad13f41_4_k_cu_f01ce2b04cuda3std3__48in_placeE,(_ZN34_INTERNAL_6ad13f41_4_k_cu_f01ce2b04cuda3std6ranges3__45__cpo4sizeE - _ZN34_INTERNAL_6ad13f41_4_k_cu_f01ce2b04cuda3std3__48in_placeE)
_ZN34_INTERNAL_6ad13f41_4_k_cu_f01ce2b04cuda3std3__48in_placeE:
	.zero		1
	.type		_ZN34_INTERNAL_6ad13f41_4_k_cu_f01ce2b04cuda3std6ranges3__45__cpo4sizeE,@object
	.size		_ZN34_INTERNAL_6ad13f41_4_k_cu_f01ce2b04cuda3std6ranges3__45__cpo4sizeE,(_ZN34_INTERNAL_6ad13f41_4_k_cu_f01ce2b06thrust24THRUST_300001_SM_1000_NS12placeholders2_9E - _ZN34_INTERNAL_6ad13f41_4_k_cu_f01ce2b04cuda3std6ranges3__45__cpo4sizeE)
_ZN34_INTERNAL_6ad13f41_4_k_cu_f01ce2b04cuda3std6ranges3__45__cpo4sizeE:
	.zero		1
	.type		_ZN34_INTERNAL_6ad13f41_4_k_cu_f01ce2b06thrust24THRUST_300001_SM_1000_NS12placeholders2_9E,@object
	.size		_ZN34_INTERNAL_6ad13f41_4_k_cu_f01ce2b06thrust24THRUST_300001_SM_1000_NS12placeholders2_9E,(_ZN34_INTERNAL_6ad13f41_4_k_cu_f01ce2b04cuda3std3__45__cpo7crbeginE - _ZN34_INTERNAL_6ad13f41_4_k_cu_f01ce2b06thrust24THRUST_300001_SM_1000_NS12placeholders2_9E)
_ZN34_INTERNAL_6ad13f41_4_k_cu_f01ce2b06thrust24THRUST_300001_SM_1000_NS12placeholders2_9E:
	.zero		1
	.type		_ZN34_INTERNAL_6ad13f41_4_k_cu_f01ce2b04cuda3std3__45__cpo7crbeginE,@object
	.size		_ZN34_INTERNAL_6ad13f41_4_k_cu_f01ce2b04cuda3std3__45__cpo7crbeginE,(_ZN34_INTERNAL_6ad13f41_4_k_cu_f01ce2b04cuda3std6ranges3__45__cpo4nextE - _ZN34_INTERNAL_6ad13f41_4_k_cu_f01ce2b04cuda3std3__45__cpo7crbeginE)
_ZN34_INTERNAL_6ad13f41_4_k_cu_f01ce2b04cuda3std3__45__cpo7crbeginE:
	.zero		1
	.type		_ZN34_INTERNAL_6ad13f41_4_k_cu_f01ce2b04cuda3std6ranges3__45__cpo4nextE,@object
	.size		_ZN34_INTERNAL_6ad13f41_4_k_cu_f01ce2b04cuda3std6ranges3__45__cpo4nextE,(_ZN34_INTERNAL_6ad13f41_4_k_cu_f01ce2b04cuda3std6ranges3__45__cpo4swapE - _ZN34_INTERNAL_6ad13f41_4_k_cu_f01ce2b04cuda3std6ranges3__45__cpo4nextE)
_ZN34_INTERNAL_6ad13f41_4_k_cu_f01ce2b04cuda3std6ranges3__45__cpo4nextE:
	.zero		1
	.type		_ZN34_INTERNAL_6ad13f41_4_k_cu_f01ce2b04cuda3std6ranges3__45__cpo4swapE,@object
	.size		_ZN34_INTERNAL_6ad13f41_4_k_cu_f01ce2b04cuda3std6ranges3__45__cpo4swapE,(_ZN34_INTERNAL_6ad13f41_4_k_cu_f01ce2b06thrust24THRUST_300001_SM_1000_NS12placeholders2_1E - _ZN34_INTERNAL_6ad13f41_4_k_cu_f01ce2b04cuda3std6ranges3__45__cpo4swapE)
_ZN34_INTERNAL_6ad13f41_4_k_cu_f01ce2b04cuda3std6ranges3__45__cpo4swapE:
	.zero		1
	.type		_ZN34_INTERNAL_6ad13f41_4_k_cu_f01ce2b06thrust24THRUST_300001_SM_1000_NS12placeholders2_1E,@object
	.size		_ZN34_INTERNAL_6ad13f41_4_k_cu_f01ce2b06thrust24THRUST_300001_SM_1000_NS12placeholders2_1E,(_ZN34_INTERNAL_6ad13f41_4_k_cu_f01ce2b06thrust24THRUST_300001_SM_1000_NS12placeholders2_3E - _ZN34_INTERNAL_6ad13f41_4_k_cu_f01ce2b06thrust24THRUST_300001_SM_1000_NS12placeholders2_1E)
_ZN34_INTERNAL_6ad13f41_4_k_cu_f01ce2b06thrust24THRUST_300001_SM_1000_NS12placeholders2_1E:
	.zero		1
	.type		_ZN34_INTERNAL_6ad13f41_4_k_cu_f01ce2b06thrust24THRUST_300001_SM_1000_NS12placeholders2_3E,@object
	.size		_ZN34_INTERNAL_6ad13f41_4_k_cu_f01ce2b06thrust24THRUST_300001_SM_1000_NS12placeholders2_3E,(_ZN34_INTERNAL_6ad13f41_4_k_cu_f01ce2b04cuda3std3__45__cpo5beginE - _ZN34_INTERNAL_6ad13f41_4_k_cu_f01ce2b06thrust24THRUST_300001_SM_1000_NS12placeholders2_3E)
_ZN34_INTERNAL_6ad13f41_4_k_cu_f01ce2b06thrust24THRUST_300001_SM_1000_NS12placeholders2_3E:
	.zero		1
	.type		_ZN34_INTERNAL_6ad13f41_4_k_cu_f01ce2b04cuda3std3__45__cpo5beginE,@object
	.size		_ZN34_INTERNAL_6ad13f41_4_k_cu_f01ce2b04cuda3std3__45__cpo5beginE,(_ZN34_INTERNAL_6ad13f41_4_k_cu_f01ce2b04cuda3std6ranges3__45__cpo5beginE - _ZN34_INTERNAL_6ad13f41_4_k_cu_f01ce2b04cuda3std3__45__cpo5beginE)
_ZN34_INTERNAL_6ad13f41_4_k_cu_f01ce2b04cuda3std3__45__cpo5beginE:
	.zero		1
	.type		_ZN34_INTERNAL_6ad13f41_4_k_cu_f01ce2b04cuda3std6ranges3__45__cpo5beginE,@object
	.size		_ZN34_INTERNAL_6ad13f41_4_k_cu_f01ce2b04cuda3std6ranges3__45__cpo5beginE,(_ZN34_INTERNAL_6ad13f41_4_k_cu_f01ce2b04cuda3std3__436_GLOBAL__N__6ad13f41_4_k_cu_f01ce2b06ignoreE - _ZN34_INTERNAL_6ad13f41_4_k_cu_f01ce2b04cuda3std6ranges3__45__cpo5beginE)
_ZN34_INTERNAL_6ad13f41_4_k_cu_f01ce2b04cuda3std6ranges3__45__cpo5beginE:
	.zero		1
	.type		_ZN34_INTERNAL_6ad13f41_4_k_cu_f01ce2b04cuda3std3__436_GLOBAL__N__6ad13f41_4_k_cu_f01ce2b06ignoreE,@object
	.size		_ZN34_INTERNAL_6ad13f41_4_k_cu_f01ce2b04cuda3std3__436_GLOBAL__N__6ad13f41_4_k_cu_f01ce2b06ignoreE,(_ZN34_INTERNAL_6ad13f41_4_k_cu_f01ce2b04cuda3std6ranges3__45__cpo4dataE - _ZN34_INTERNAL_6ad13f41_4_k_cu_f01ce2b04cuda3std3__436_GLOBAL__N__6ad13f41_4_k_cu_f01ce2b06ignoreE)
_ZN34_INTERNAL_6ad13f41_4_k_cu_f01ce2b04cuda3std3__436_GLOBAL__N__6ad13f41_4_k_cu_f01ce2b06ignoreE:
	.zero		1
	.type		_ZN34_INTERNAL_6ad13f41_4_k_cu_f01ce2b04cuda3std6ranges3__45__cpo4dataE,@object
	.size		_ZN34_INTERNAL_6ad13f41_4_k_cu_f01ce2b04cuda3std6ranges3__45__cpo4dataE,(_ZN34_INTERNAL_6ad13f41_4_k_cu_f01ce2b06thrust24THRUST_300001_SM_1000_NS12placeholders2_7E - _ZN34_INTERNAL_6ad13f41_4_k_cu_f01ce2b04cuda3std6ranges3__45__cpo4dataE)
_ZN34_INTERNAL_6ad13f41_4_k_cu_f01ce2b04cuda3std6ranges3__45__cpo4dataE:
	.zero		1
	.type		_ZN34_INTERNAL_6ad13f41_4_k_cu_f01ce2b06thrust24THRUST_300001_SM_1000_NS12placeholders2_7E,@object
	.size		_ZN34_INTERNAL_6ad13f41_4_k_cu_f01ce2b06thrust24THRUST_300001_SM_1000_NS12placeholders2_7E,(_ZN34_INTERNAL_6ad13f41_4_k_cu_f01ce2b04cuda3std3__45__cpo6rbeginE - _ZN34_INTERNAL_6ad13f41_4_k_cu_f01ce2b06thrust24THRUST_300001_SM_1000_NS12placeholders2_7E)
_ZN34_INTERNAL_6ad13f41_4_k_cu_f01ce2b06thrust24THRUST_300001_SM_1000_NS12placeholders2_7E:
	.zero		1
	.type		_ZN34_INTERNAL_6ad13f41_4_k_cu_f01ce2b04cuda3std3__45__cpo6rbeginE,@object
	.size		_ZN34_INTERNAL_6ad13f41_4_k_cu_f01ce2b04cuda3std3__45__cpo6rbeginE,(_ZN34_INTERNAL_6ad13f41_4_k_cu_f01ce2b04cuda3std6ranges3__45__cpo7advanceE - _ZN34_INTERNAL_6ad13f41_4_k_cu_f01ce2b04cuda3std3__45__cpo6rbeginE)
_ZN34_INTERNAL_6ad13f41_4_k_cu_f01ce2b04cuda3std3__45__cpo6rbeginE:
	.zero		1
	.type		_ZN34_INTERNAL_6ad13f41_4_k_cu_f01ce2b04cuda3std6ranges3__45__cpo7advanceE,@object
	.size		_ZN34_INTERNAL_6ad13f41_4_k_cu_f01ce2b04cuda3std6ranges3__45__cpo7advanceE,(_ZN34_INTERNAL_6ad13f41_4_k_cu_f01ce2b04cuda3std3__47nulloptE - _ZN34_INTERNAL_6ad13f41_4_k_cu_f01ce2b04cuda3std6ranges3__45__cpo7advanceE)
_ZN34_INTERNAL_6ad13f41_4_k_cu_f01ce2b04cuda3std6ranges3__45__cpo7advanceE:
	.zero		1
	.type		_ZN34_INTERNAL_6ad13f41_4_k_cu_f01ce2b04cuda3std3__47nulloptE,@object
	.size		_ZN34_INTERNAL_6ad13f41_4_k_cu_f01ce2b04cuda3std3__47nulloptE,(_ZN34_INTERNAL_6ad13f41_4_k_cu_f01ce2b04cuda3std6ranges3__45__cpo8distanceE - _ZN34_INTERNAL_6ad13f41_4_k_cu_f01ce2b04cuda3std3__47nulloptE)
_ZN34_INTERNAL_6ad13f41_4_k_cu_f01ce2b04cuda3std3__47nulloptE:
	.zero		1
	.type		_ZN34_INTERNAL_6ad13f41_4_k_cu_f01ce2b04cuda3std6ranges3__45__cpo8distanceE,@object
	.size		_ZN34_INTERNAL_6ad13f41_4_k_cu_f01ce2b04cuda3std6ranges3__45__cpo8distanceE,(_ZN34_INTERNAL_6ad13f41_4_k_cu_f01ce2b06thrust24THRUST_300001_SM_1000_NS12placeholders2_6E - _ZN34_INTERNAL_6ad13f41_4_k_cu_f01ce2b04cuda3std6ranges3__45__cpo8distanceE)
_ZN34_INTERNAL_6ad13f41_4_k_cu_f01ce2b04cuda3std6ranges3__45__cpo8distanceE:
	.zero		1
	.type		_ZN34_INTERNAL_6ad13f41_4_k_cu_f01ce2b06thrust24THRUST_300001_SM_1000_NS12placeholders2_6E,@object
	.size		_ZN34_INTERNAL_6ad13f41_4_k_cu_f01ce2b06thrust24THRUST_300001_SM_1000_NS12placeholders2_6E,(_ZN34_INTERNAL_6ad13f41_4_k_cu_f01ce2b04cuda3std3__45__cpo4cendE - _ZN34_INTERNAL_6ad13f41_4_k_cu_f01ce2b06thrust24THRUST_300001_SM_1000_NS12placeholders2_6E)
_ZN34_INTERNAL_6ad13f41_4_k_cu_f01ce2b06thrust24THRUST_300001_SM_1000_NS12placeholders2_6E:
	.zero		1
	.type		_ZN34_INTERNAL_6ad13f41_4_k_cu_f01ce2b04cuda3std3__45__cpo4cendE,@object
	.size		_ZN34_INTERNAL_6ad13f41_4_k_cu_f01ce2b04cuda3std3__45__cpo4cendE,(_ZN34_INTERNAL_6ad13f41_4_k_cu_f01ce2b04cuda3std6ranges3__45__cpo4cendE - _ZN34_INTERNAL_6ad13f41_4_k_cu_f01ce2b04cuda3std3__45__cpo4cendE)
_ZN34_INTERNAL_6ad13f41_4_k_cu_f01ce2b04cuda3std3__45__cpo4cendE:
	.zero		1
	.type		_ZN34_INTERNAL_6ad13f41_4_k_cu_f01ce2b04cuda3std6ranges3__45__cpo4cendE,@object
	.size		_ZN34_INTERNAL_6ad13f41_4_k_cu_f01ce2b04cuda3std6ranges3__45__cpo4cendE,(_ZN34_INTERNAL_6ad13f41_4_k_cu_f01ce2b04cuda3std3__420unreachable_sentinelE - _ZN34_INTERNAL_6ad13f41_4_k_cu_f01ce2b04cuda3std6ranges3__45__cpo4cendE)
_ZN34_INTERNAL_6ad13f41_4_k_cu_f01ce2b04cuda3std6ranges3__45__cpo4cendE:
	.zero		1
	.type		_ZN34_INTERNAL_6ad13f41_4_k_cu_f01ce2b04cuda3std3__420unreachable_sentinelE,@object
	.size		_ZN34_INTERNAL_6ad13f41_4_k_cu_f01ce2b04cuda3std3__420unreachable_sentinelE,(_ZN34_INTERNAL_6ad13f41_4_k_cu_f01ce2b04cuda3std6ranges3__45__cpo5ssizeE - _ZN34_INTERNAL_6ad13f41_4_k_cu_f01ce2b04cuda3std3__420unreachable_sentinelE)
_ZN34_INTERNAL_6ad13f41_4_k_cu_f01ce2b04cuda3std3__420unreachable_sentinelE:
	.zero		1
	.type		_ZN34_INTERNAL_6ad13f41_4_k_cu_f01ce2b04cuda3std6ranges3__45__cpo5ssizeE,@object
	.size		_ZN34_INTERNAL_6ad13f41_4_k_cu_f01ce2b04cuda3std6ranges3__45__cpo5ssizeE,(_ZN34_INTERNAL_6ad13f41_4_k_cu_f01ce2b06thrust24THRUST_300001_SM_1000_NS12placeholders3_10E - _ZN34_INTERNAL_6ad13f41_4_k_cu_f01ce2b04cuda3std6ranges3__45__cpo5ssizeE)
_ZN34_INTERNAL_6ad13f41_4_k_cu_f01ce2b04cuda3std6ranges3__45__cpo5ssizeE:
	.zero		1
	.type		_ZN34_INTERNAL_6ad13f41_4_k_cu_f01ce2b06thrust24THRUST_300001_SM_1000_NS12placeholders3_10E,@object
	.size		_ZN34_INTERNAL_6ad13f41_4_k_cu_f01ce2b06thrust24THRUST_300001_SM_1000_NS12placeholders3_10E,(_ZN34_INTERNAL_6ad13f41_4_k_cu_f01ce2b04cuda3std3__45__cpo5crendE - _ZN34_INTERNAL_6ad13f41_4_k_cu_f01ce2b06thrust24THRUST_300001_SM_1000_NS12placeholders3_10E)
_ZN34_INTERNAL_6ad13f41_4_k_cu_f01ce2b06thrust24THRUST_300001_SM_1000_NS12placeholders3_10E:
	.zero		1
	.type		_ZN34_INTERNAL_6ad13f41_4_k_cu_f01ce2b04cuda3std3__45__cpo5crendE,@object
	.size		_ZN34_INTERNAL_6ad13f41_4_k_cu_f01ce2b04cuda3std3__45__cpo5crendE,(_ZN34_INTERNAL_6ad13f41_4_k_cu_f01ce2b04cuda3std6ranges3__45__cpo4prevE - _ZN34_INTERNAL_6ad13f41_4_k_cu_f01ce2b04cuda3std3__45__cpo5crendE)
_ZN34_INTERNAL_6ad13f41_4_k_cu_f01ce2b04cuda3std3__45__cpo5crendE:
	.zero		1
	.type		_ZN34_INTERNAL_6ad13f41_4_k_cu_f01ce2b04cuda3std6ranges3__45__cpo4prevE,@object
	.size		_ZN34_INTERNAL_6ad13f41_4_k_cu_f01ce2b04cuda3std6ranges3__45__cpo4prevE,(_ZN34_INTERNAL_6ad13f41_4_k_cu_f01ce2b04cuda3std6ranges3__45__cpo9iter_moveE - _ZN34_INTERNAL_6ad13f41_4_k_cu_f01ce2b04cuda3std6ranges3__45__cpo4prevE)
_ZN34_INTERNAL_6ad13f41_4_k_cu_f01ce2b04cuda3std6ranges3__45__cpo4prevE:
	.zero		1
	.type		_ZN34_INTERNAL_6ad13f41_4_k_cu_f01ce2b04cuda3std6ranges3__45__cpo9iter_moveE,@object
	.size		_ZN34_INTERNAL_6ad13f41_4_k_cu_f01ce2b04cuda3std6ranges3__45__cpo9iter_moveE,(_ZN34_INTERNAL_6ad13f41_4_k_cu_f01ce2b06thrust24THRUST_300001_SM_1000_NS12placeholders2_2E - _ZN34_INTERNAL_6ad13f41_4_k_cu_f01ce2b04cuda3std6ranges3__45__cpo9iter_moveE)
_ZN34_INTERNAL_6ad13f41_4_k_cu_f01ce2b04cuda3std6ranges3__45__cpo9iter_moveE:
	.zero		1
	.type		_ZN34_INTERNAL_6ad13f41_4_k_cu_f01ce2b06thrust24THRUST_300001_SM_1000_NS12placeholders2_2E,@object
	.size		_ZN34_INTERNAL_6ad13f41_4_k_cu_f01ce2b06thrust24THRUST_300001_SM_1000_NS12placeholders2_2E,(_ZN34_INTERNAL_6ad13f41_4_k_cu_f01ce2b06thrust24THRUST_300001_SM_1000_NS12placeholders2_4E - _ZN34_INTERNAL_6ad13f41_4_k_cu_f01ce2b06thrust24THRUST_300001_SM_1000_NS12placeholders2_2E)
_ZN34_INTERNAL_6ad13f41_4_k_cu_f01ce2b06thrust24THRUST_300001_SM_1000_NS12placeholders2_2E:
	.zero		1
	.type		_ZN34_INTERNAL_6ad13f41_4_k_cu_f01ce2b06thrust24THRUST_300001_SM_1000_NS12placeholders2_4E,@object
	.size		_ZN34_INTERNAL_6ad13f41_4_k_cu_f01ce2b06thrust24THRUST_300001_SM_1000_NS12placeholders2_4E,(_ZN34_INTERNAL_6ad13f41_4_k_cu_f01ce2b04cuda3std3__45__cpo3endE - _ZN34_INTERNAL_6ad13f41_4_k_cu_f01ce2b06thrust24THRUST_300001_SM_1000_NS12placeholders2_4E)
_ZN34_INTERNAL_6ad13f41_4_k_cu_f01ce2b06thrust24THRUST_300001_SM_1000_NS12placeholders2_4E:
	.zero		1
	.type		_ZN34_INTERNAL_6ad13f41_4_k_cu_f01ce2b04cuda3std3__45__cpo3endE,@object
	.size		_ZN34_INTERNAL_6ad13f41_4_k_cu_f01ce2b04cuda3std3__45__cpo3endE,(_ZN34_INTERNAL_6ad13f41_4_k_cu_f01ce2b04cuda3std6ranges3__45__cpo3endE - _ZN34_INTERNAL_6ad13f41_4_k_cu_f01ce2b04cuda3std3__45__cpo3endE)
_ZN34_INTERNAL_6ad13f41_4_k_cu_f01ce2b04cuda3std3__45__cpo3endE:
	.zero		1
	.type		_ZN34_INTERNAL_6ad13f41_4_k_cu_f01ce2b04cuda3std6ranges3__45__cpo3endE,@object
	.size		_ZN34_INTERNAL_6ad13f41_4_k_cu_f01ce2b04cuda3std6ranges3__45__cpo3endE,(_ZN34_INTERNAL_6ad13f41_4_k_cu_f01ce2b04cuda3std3__419piecewise_constructE - _ZN34_INTERNAL_6ad13f41_4_k_cu_f01ce2b04cuda3std6ranges3__45__cpo3endE)
_ZN34_INTERNAL_6ad13f41_4_k_cu_f01ce2b04cuda3std6ranges3__45__cpo3endE:
	.zero		1
	.type		_ZN34_INTERNAL_6ad13f41_4_k_cu_f01ce2b04cuda3std3__419piecewise_constructE,@object
	.size		_ZN34_INTERNAL_6ad13f41_4_k_cu_f01ce2b04cuda3std3__419piecewise_constructE,(_ZN34_INTERNAL_6ad13f41_4_k_cu_f01ce2b04cuda3std6ranges3__45__cpo5cdataE - _ZN34_INTERNAL_6ad13f41_4_k_cu_f01ce2b04cuda3std3__419piecewise_constructE)
_ZN34_INTERNAL_6ad13f41_4_k_cu_f01ce2b04cuda3std3__419piecewise_constructE:
	.zero		1
	.type		_ZN34_INTERNAL_6ad13f41_4_k_cu_f01ce2b04cuda3std6ranges3__45__cpo5cdataE,@object
	.size		_ZN34_INTERNAL_6ad13f41_4_k_cu_f01ce2b04cuda3std6ranges3__45__cpo5cdataE,(_ZN34_INTERNAL_6ad13f41_4_k_cu_f01ce2b06thrust24THRUST_300001_SM_1000_NS12placeholders2_8E - _ZN34_INTERNAL_6ad13f41_4_k_cu_f01ce2b04cuda3std6ranges3__45__cpo5cdataE)
_ZN34_INTERNAL_6ad13f41_4_k_cu_f01ce2b04cuda3std6ranges3__45__cpo5cdataE:
	.zero		1
	.type		_ZN34_INTERNAL_6ad13f41_4_k_cu_f01ce2b06thrust24THRUST_300001_SM_1000_NS12placeholders2_8E,@object
	.size		_ZN34_INTERNAL_6ad13f41_4_k_cu_f01ce2b06thrust24THRUST_300001_SM_1000_NS12placeholders2_8E,(_ZN34_INTERNAL_6ad13f41_4_k_cu_f01ce2b04cuda3std3__45__cpo4rendE - _ZN34_INTERNAL_6ad13f41_4_k_cu_f01ce2b06thrust24THRUST_300001_SM_1000_NS12placeholders2_8E)
_ZN34_INTERNAL_6ad13f41_4_k_cu_f01ce2b06thrust24THRUST_300001_SM_1000_NS12placeholders2_8E:
	.zero		1
	.type		_ZN34_INTERNAL_6ad13f41_4_k_cu_f01ce2b04cuda3std3__45__cpo4rendE,@object
	.size		_ZN34_INTERNAL_6ad13f41_4_k_cu_f01ce2b04cuda3std3__45__cpo4rendE,(_ZN34_INTERNAL_6ad13f41_4_k_cu_f01ce2b04cuda3std6ranges3__45__cpo9iter_swapE - _ZN34_INTERNAL_6ad13f41_4_k_cu_f01ce2b04cuda3std3__45__cpo4rendE)
_ZN34_INTERNAL_6ad13f41_4_k_cu_f01ce2b04cuda3std3__45__cpo4rendE:
	.zero		1
	.type		_ZN34_INTERNAL_6ad13f41_4_k_cu_f01ce2b04cuda3std6ranges3__45__cpo9iter_swapE,@object
	.size		_ZN34_INTERNAL_6ad13f41_4_k_cu_f01ce2b04cuda3std6ranges3__45__cpo9iter_swapE,(_ZN34_INTERNAL_6ad13f41_4_k_cu_f01ce2b04cuda3std3__48unexpectE - _ZN34_INTERNAL_6ad13f41_4_k_cu_f01ce2b04cuda3std6ranges3__45__cpo9iter_swapE)
_ZN34_INTERNAL_6ad13f41_4_k_cu_f01ce2b04cuda3std6ranges3__45__cpo9iter_swapE:
	.zero		1
	.type		_ZN34_INTERNAL_6ad13f41_4_k_cu_f01ce2b04cuda3std3__48unexpectE,@object
	.size		_ZN34_INTERNAL_6ad13f41_4_k_cu_f01ce2b04cuda3std3__48unexpectE,(_ZN34_INTERNAL_6ad13f41_4_k_cu_f01ce2b06thrust24THRUST_300001_SM_1000_NS6system6detail10sequential3seqE - _ZN34_INTERNAL_6ad13f41_4_k_cu_f01ce2b04cuda3std3__48unexpectE)
_ZN34_INTERNAL_6ad13f41_4_k_cu_f01ce2b04cuda3std3__48unexpectE:
	.zero		1
	.type		_ZN34_INTERNAL_6ad13f41_4_k_cu_f01ce2b06thrust24THRUST_300001_SM_1000_NS6system6detail10sequential3seqE,@object
	.size		_ZN34_INTERNAL_6ad13f41_4_k_cu_f01ce2b06thrust24THRUST_300001_SM_1000_NS6system6detail10sequential3seqE,(.L_29 - _ZN34_INTERNAL_6ad13f41_4_k_cu_f01ce2b06thrust24THRUST_300001_SM_1000_NS6system6detail10sequential3seqE)
_ZN34_INTERNAL_6ad13f41_4_k_cu_f01ce2b06thrust24THRUST_300001_SM_1000_NS6system6detail10sequential3seqE:
	.zero		1
.L_29:


//--------------------- .nv.constant0._ZN3cub18CUB_300001_SM_10006detail11EmptyKernelIvEEvv --------------------------
	.section	.nv.constant0._ZN3cub18CUB_300001_SM_10006detail11EmptyKernelIvEEvv,"a",@progbits
	.sectionflags	@""
	.align	4
.nv.constant0._ZN3cub18CUB_300001_SM_10006detail11EmptyKernelIvEEvv:
	.zero		896


//--------------------- .nv.constant0._Z2prPfS_PjS0_jjj --------------------------
	.section	.nv.constant0._Z2prPfS_PjS0_jjj,"a",@progbits
	.sectionflags	@""
	.align	4
.nv.constant0._Z2prPfS_PjS0_jjj:
	.zero		940


//--------------------- .nv.constant0._Z9pr_updatePfS_Pifj --------------------------
	.section	.nv.constant0._Z9pr_updatePfS_Pifj,"a",@progbits
	.sectionflags	@""
	.align	4
.nv.constant0._Z9pr_updatePfS_Pifj:
	.zero		928


//--------------------- SYMBOLS --------------------------

	.type		.nv.reservedSmem.offset0,@object
	.size		.nv.reservedSmem.offset0,0x4
